// auto-generated by cutlass_sweep.gemm — config: {"arch": "sm_100", "cluster_m": 2, "cluster_n": 1, "dtype": "bf16", "dtype_b": "bf16", "layout": "nt", "stages": 0, "tile_k": 32, "tile_m": 64, "tile_n": 128}
#include "cutlass/cutlass.h"
#include "cutlass/gemm/collective/collective_builder.hpp"
#include "cutlass/gemm/device/gemm_universal_adapter.h"
#include "cutlass/gemm/kernel/gemm_universal.hpp"
#include "cutlass/epilogue/collective/collective_builder.hpp"

using ElemA = cutlass::bfloat16_t;
using ElemB = cutlass::bfloat16_t;
using ElemCD = cutlass::bfloat16_t;
using Acc  = float;
using TileShape    = cute::Shape<cute::_64, cute::_128, cute::_32>;
using ClusterShape = cute::Shape<cute::_2, cute::_1, cute::_1>;

using CollectiveEpilogue = typename cutlass::epilogue::collective::CollectiveBuilder<
    cutlass::arch::Sm100, cutlass::arch::OpClassTensorOp,
    TileShape, ClusterShape,
    cutlass::epilogue::collective::EpilogueTileAuto,
    Acc, Acc,
    ElemCD, cutlass::layout::RowMajor, 128 / cutlass::sizeof_bits<ElemCD>::value,
    ElemCD, cutlass::layout::RowMajor, 128 / cutlass::sizeof_bits<ElemCD>::value,
    cutlass::epilogue::collective::EpilogueScheduleAuto
  >::CollectiveOp;

using CollectiveMainloop = typename cutlass::gemm::collective::CollectiveBuilder<
    cutlass::arch::Sm100, cutlass::arch::OpClassTensorOp,
    ElemA, cutlass::layout::RowMajor, 128 / cutlass::sizeof_bits<ElemA>::value,
    ElemB, cutlass::layout::ColumnMajor, 128 / cutlass::sizeof_bits<ElemB>::value,
    Acc,
    TileShape, ClusterShape,
    cutlass::gemm::collective::StageCountAutoCarveout<static_cast<int>(sizeof(typename CollectiveEpilogue::SharedStorage))>,
    cutlass::gemm::collective::KernelScheduleAuto
  >::CollectiveOp;

using GemmKernel = cutlass::gemm::kernel::GemmUniversal<
    cute::Shape<int,int,int,int>,
    CollectiveMainloop,
    CollectiveEpilogue
>;
using Gemm = cutlass::gemm::device::GemmUniversalAdapter<GemmKernel>;

// Force the device kernel symbol into the cubin without needing a host main.
auto* _anchor = &cutlass::device_kernel<GemmKernel>;


// ===== COMPILED SASS (sm_100a) =====

	.target	sm_100a

	.elftype	@"ET_EXEC"


//--------------------- .note.nv.tkinfo           --------------------------
	.section	.note.nv.tkinfo,"",@"SHT_NOTE"
	.sectionflags	@"SHF_NOTE_NV_TKINFO"
	.tkinfo
        /*0018*/ 	.word	0x00000002
        /*0030*/ 	.string	""
        /*0030*/ 	.string	"ptxas"
        /*0030*/ 	.string	"Cuda compilation tools, release 13.0, V13.0.88"
        /*0030*/ 	.string	"Build cuda_13.0.r13.0/compiler.36424714_0"
        /*0030*/ 	.string	"-arch sm_100a -m 64 "



//--------------------- .note.nv.cuinfo           --------------------------
	.section	.note.nv.cuinfo,"",@"SHT_NOTE"
	.sectionflags	@"SHF_NOTE_NV_CUINFO"
        /*0018*/ 	.short	0x0002
        /*001a*/ 	.short	0x0064
        /*001c*/ 	.short	0x0082
	.zero		2


//--------------------- .nv.info                  --------------------------
	.section	.nv.info,"",@"SHT_CUDA_INFO"
	.align	4


	//----- nvinfo : EIATTR_REGCOUNT
	.align		4
        /*0000*/ 	.byte	0x04, 0x2f
        /*0002*/ 	.short	(.L_19 - .L_18)
	.align		4
.L_18:
        /*0004*/ 	.word	index@(_ZN7cutlass13device_kernelINS_4gemm6kernel13GemmUniversalIN4cute5tupleIJiiiiEEENS1_10collective13CollectiveMmaINS1_35MainloopSm100TmaUmmaWarpSpecializedILi17ELi2ELi4ENS5_IJNS4_1CILi2EEENSA_ILi1EEESC_EEEEENS5_IJNSA_ILi64EEENSA_ILi128EEENSA_ILi32EEEEEENS_10bfloat16_tENS5_IJlSC_lEEESJ_SK_NS4_8TiledMMAINS4_8MMA_AtomIJNS4_20SM100_MMA_F16BF16_SSISJ_SJ_fLi64ELi128ELNS4_4UMMA5MajorE0ELSP_0ELNSO_7ScaleInE0ELSQ_0EEEEEENS4_6LayoutINS5_IJSC_SC_SC_EEENS5_IJNSA_ILi0EEESV_SV_EEEEENS5_IJNS4_10UnderscoreESY_SY_EEEEENS4_13SM90_TMA_LOADENS4_14ComposedLayoutINS4_7SwizzleILi2ELi4ELi3EEENS4_18smem_ptr_flag_bitsILi16EEENST_INS5_IJNSA_ILi8EEESH_EEENS5_IJSH_SC_EEEEEEEvNS4_8identityENS4_23SM90_TMA_LOAD_MULTICASTES1B_vS1C_EENS_8epilogue10collective18CollectiveEpilogueINS1F_23Sm100TmaWarpSpecializedILi4ELi2ELi16ELb1ELb0EEEJSI_NS5_IJNST_ISF_SC_EENST_ISH_SC_EEEEESJ_SK_SJ_SK_NS1F_6fusion15FusionCallbacksIS1J_NS1N_17LinearCombinationISJ_fSJ_fLNS_15FloatRoundStyleE2EEESI_S1M_JEEENS4_5SM1004TMEM4LOAD26SM100_TMEM_LOAD_16dp256b4xES11_S1B_NS4_17SM75_U32x4_LDSM_NENS4_14SM90_TMA_STOREES1B_NS4_17SM90_U32x4_STSM_NENS4_39AutoVectorizingCopyWithAssumedAlignmentILi128EEEEEEvvEEEEvNT_6ParamsE)
        /*0008*/ 	.word	0x00000044


	//----- nvinfo : EIATTR_FRAME_SIZE
	.align		4
.L_19:
        /*000c*/ 	.byte	0x04, 0x11
        /*000e*/ 	.short	(.L_21 - .L_20)
	.align		4
.L_20:
        /*0010*/ 	.word	index@($__internal_2_$__cuda_sm10x_tcgen05_guardrail_trap_unallocated_columns_being_dealloced)
        /*0014*/ 	.word	0x00000000


	//----- nvinfo : EIATTR_FRAME_SIZE
	.align		4
.L_21:
        /*0018*/ 	.byte	0x04, 0x11
        /*001a*/ 	.short	(.L_23 - .L_22)
	.align		4
.L_22:
        /*001c*/ 	.word	index@($__internal_1_$__cuda_sm10x_tcgen05_guardrail_trap_phase_invalid_during_alloc)
        /*0020*/ 	.word	0x00000000


	//----- nvinfo : EIATTR_FRAME_SIZE
	.align		4
.L_23:
        /*0024*/ 	.byte	0x04, 0x11
        /*0026*/ 	.short	(.L_25 - .L_24)
	.align		4
.L_24:
        /*0028*/ 	.word	index@($__internal_0_$__cuda_sm10x_tcgen05_guardrail_trap_col_being_dealloced_not_returned_by_alloc)
        /*002c*/ 	.word	0x00000000


	//----- nvinfo : EIATTR_FRAME_SIZE
	.align		4
.L_25:
        /*0030*/ 	.byte	0x04, 0x11
        /*0032*/ 	.short	(.L_27 - .L_26)
	.align		4
.L_26:
        /*0034*/ 	.word	index@(_ZN7cutlass13device_kernelINS_4gemm6kernel13GemmUniversalIN4cute5tupleIJiiiiEEENS1_10collective13CollectiveMmaINS1_35MainloopSm100TmaUmmaWarpSpecializedILi17ELi2ELi4ENS5_IJNS4_1CILi2EEENSA_ILi1EEESC_EEEEENS5_IJNSA_ILi64EEENSA_ILi128EEENSA_ILi32EEEEEENS_10bfloat16_tENS5_IJlSC_lEEESJ_SK_NS4_8TiledMMAINS4_8MMA_AtomIJNS4_20SM100_MMA_F16BF16_SSISJ_SJ_fLi64ELi128ELNS4_4UMMA5MajorE0ELSP_0ELNSO_7ScaleInE0ELSQ_0EEEEEENS4_6LayoutINS5_IJSC_SC_SC_EEENS5_IJNSA_ILi0EEESV_SV_EEEEENS5_IJNS4_10UnderscoreESY_SY_EEEEENS4_13SM90_TMA_LOADENS4_14ComposedLayoutINS4_7SwizzleILi2ELi4ELi3EEENS4_18smem_ptr_flag_bitsILi16EEENST_INS5_IJNSA_ILi8EEESH_EEENS5_IJSH_SC_EEEEEEEvNS4_8identityENS4_23SM90_TMA_LOAD_MULTICASTES1B_vS1C_EENS_8epilogue10collective18CollectiveEpilogueINS1F_23Sm100TmaWarpSpecializedILi4ELi2ELi16ELb1ELb0EEEJSI_NS5_IJNST_ISF_SC_EENST_ISH_SC_EEEEESJ_SK_SJ_SK_NS1F_6fusion15FusionCallbacksIS1J_NS1N_17LinearCombinationISJ_fSJ_fLNS_15FloatRoundStyleE2EEESI_S1M_JEEENS4_5SM1004TMEM4LOAD26SM100_TMEM_LOAD_16dp256b4xES11_S1B_NS4_17SM75_U32x4_LDSM_NENS4_14SM90_TMA_STOREES1B_NS4_17SM90_U32x4_STSM_NENS4_39AutoVectorizingCopyWithAssumedAlignmentILi128EEEEEEvvEEEEvNT_6ParamsE)
        /*0038*/ 	.word	0x00000000


	//----- nvinfo : EIATTR_MIN_STACK_SIZE
	.align		4
.L_27:
        /*003c*/ 	.byte	0x04, 0x12
        /*003e*/ 	.short	(.L_29 - .L_28)
	.align		4
.L_28:
        /*0040*/ 	.word	index@(_ZN7cutlass13device_kernelINS_4gemm6kernel13GemmUniversalIN4cute5tupleIJiiiiEEENS1_10collective13CollectiveMmaINS1_35MainloopSm100TmaUmmaWarpSpecializedILi17ELi2ELi4ENS5_IJNS4_1CILi2EEENSA_ILi1EEESC_EEEEENS5_IJNSA_ILi64EEENSA_ILi128EEENSA_ILi32EEEEEENS_10bfloat16_tENS5_IJlSC_lEEESJ_SK_NS4_8TiledMMAINS4_8MMA_AtomIJNS4_20SM100_MMA_F16BF16_SSISJ_SJ_fLi64ELi128ELNS4_4UMMA5MajorE0ELSP_0ELNSO_7ScaleInE0ELSQ_0EEEEEENS4_6LayoutINS5_IJSC_SC_SC_EEENS5_IJNSA_ILi0EEESV_SV_EEEEENS5_IJNS4_10UnderscoreESY_SY_EEEEENS4_13SM90_TMA_LOADENS4_14ComposedLayoutINS4_7SwizzleILi2ELi4ELi3EEENS4_18smem_ptr_flag_bitsILi16EEENST_INS5_IJNSA_ILi8EEESH_EEENS5_IJSH_SC_EEEEEEEvNS4_8identityENS4_23SM90_TMA_LOAD_MULTICASTES1B_vS1C_EENS_8epilogue10collective18CollectiveEpilogueINS1F_23Sm100TmaWarpSpecializedILi4ELi2ELi16ELb1ELb0EEEJSI_NS5_IJNST_ISF_SC_EENST_ISH_SC_EEEEESJ_SK_SJ_SK_NS1F_6fusion15FusionCallbacksIS1J_NS1N_17LinearCombinationISJ_fSJ_fLNS_15FloatRoundStyleE2EEESI_S1M_JEEENS4_5SM1004TMEM4LOAD26SM100_TMEM_LOAD_16dp256b4xES11_S1B_NS4_17SM75_U32x4_LDSM_NENS4_14SM90_TMA_STOREES1B_NS4_17SM90_U32x4_STSM_NENS4_39AutoVectorizingCopyWithAssumedAlignmentILi128EEEEEEvvEEEEvNT_6ParamsE)
        /*0044*/ 	.word	0x00000000
.L_29:


//--------------------- .nv.compat                --------------------------
	.section	.nv.compat,"",@"SHT_CUDA_COMPAT_INFO"
	.align	4
        /*0000*/ 	.byte	0x02, 0x09, 0x01, 0x00, 0x02, 0x02, 0x02, 0x00, 0x02, 0x05, 0x05, 0x00, 0x03, 0x07, 0x01, 0x01
        /*0010*/ 	.byte	0x02, 0x03, 0x01, 0x00, 0x02, 0x06, 0x01, 0x00, 0x04, 0x0b, 0x08, 0x00, 0x09, 0x00, 0x00, 0x00
        /*0020*/ 	.byte	0x00, 0x00, 0x00, 0x00


//--------------------- .nv.info._ZN7cutlass13device_kernelINS_4gemm6kernel13GemmUniversalIN4cute5tupleIJiiiiEEENS1_10collective13CollectiveMmaINS1_35MainloopSm100TmaUmmaWarpSpecializedILi17ELi2ELi4ENS5_IJNS4_1CILi2EEENSA_ILi1EEESC_EEEEENS5_IJNSA_ILi64EEENSA_ILi128EEENSA_ILi32EEEEEENS_10bfloat16_tENS5_IJlSC_lEEESJ_SK_NS4_8TiledMMAINS4_8MMA_AtomIJNS4_20SM100_MMA_F16BF16_SSISJ_SJ_fLi64ELi128ELNS4_4UMMA5MajorE0ELSP_0ELNSO_7ScaleInE0ELSQ_0EEEEEENS4_6LayoutINS5_IJSC_SC_SC_EEENS5_IJNSA_ILi0EEESV_SV_EEEEENS5_IJNS4_10UnderscoreESY_SY_EEEEENS4_13SM90_TMA_LOADENS4_14ComposedLayoutINS4_7SwizzleILi2ELi4ELi3EEENS4_18smem_ptr_flag_bitsILi16EEENST_INS5_IJNSA_ILi8EEESH_EEENS5_IJSH_SC_EEEEEEEvNS4_8identityENS4_23SM90_TMA_LOAD_MULTICASTES1B_vS1C_EENS_8epilogue10collective18CollectiveEpilogueINS1F_23Sm100TmaWarpSpecializedILi4ELi2ELi16ELb1ELb0EEEJSI_NS5_IJNST_ISF_SC_EENST_ISH_SC_EEEEESJ_SK_SJ_SK_NS1F_6fusion15FusionCallbacksIS1J_NS1N_17LinearCombinationISJ_fSJ_fLNS_15FloatRoundStyleE2EEESI_S1M_JEEENS4_5SM1004TMEM4LOAD26SM100_TMEM_LOAD_16dp256b4xES11_S1B_NS4_17SM75_U32x4_LDSM_NENS4_14SM90_TMA_STOREES1B_NS4_17SM90_U32x4_STSM_NENS4_39AutoVectorizingCopyWithAssumedAlignmentILi128EEEEEEvvEEEEvNT_6ParamsE --------------------------
	.section	.nv.info._ZN7cutlass13device_kernelINS_4gemm6kernel13GemmUniversalIN4cute5tupleIJiiiiEEENS1_10collective13CollectiveMmaINS1_35MainloopSm100TmaUmmaWarpSpecializedILi17ELi2ELi4ENS5_IJNS4_1CILi2EEENSA_ILi1EEESC_EEEEENS5_IJNSA_ILi64EEENSA_ILi128EEENSA_ILi32EEEEEENS_10bfloat16_tENS5_IJlSC_lEEESJ_SK_NS4_8TiledMMAINS4_8MMA_AtomIJNS4_20SM100_MMA_F16BF16_SSISJ_SJ_fLi64ELi128ELNS4_4UMMA5MajorE0ELSP_0ELNSO_7ScaleInE0ELSQ_0EEEEEENS4_6LayoutINS5_IJSC_SC_SC_EEENS5_IJNSA_ILi0EEESV_SV_EEEEENS5_IJNS4_10UnderscoreESY_SY_EEEEENS4_13SM90_TMA_LOADENS4_14ComposedLayoutINS4_7SwizzleILi2ELi4ELi3EEENS4_18smem_ptr_flag_bitsILi16EEENST_INS5_IJNSA_ILi8EEESH_EEENS5_IJSH_SC_EEEEEEEvNS4_8identityENS4_23SM90_TMA_LOAD_MULTICASTES1B_vS1C_EENS_8epilogue10collective18CollectiveEpilogueINS1F_23Sm100TmaWarpSpecializedILi4ELi2ELi16ELb1ELb0EEEJSI_NS5_IJNST_ISF_SC_EENST_ISH_SC_EEEEESJ_SK_SJ_SK_NS1F_6fusion15FusionCallbacksIS1J_NS1N_17LinearCombinationISJ_fSJ_fLNS_15FloatRoundStyleE2EEESI_S1M_JEEENS4_5SM1004TMEM4LOAD26SM100_TMEM_LOAD_16dp256b4xES11_S1B_NS4_17SM75_U32x4_LDSM_NENS4_14SM90_TMA_STOREES1B_NS4_17SM90_U32x4_STSM_NENS4_39AutoVectorizingCopyWithAssumedAlignmentILi128EEEEEEvvEEEEvNT_6ParamsE,"",@"SHT_CUDA_INFO"
	.sectionflags	@""
	.align	4


	//----- nvinfo : EIATTR_CUDA_API_VERSION
	.align		4
        /*0000*/ 	.byte	0x04, 0x37
        /*0002*/ 	.short	(.L_31 - .L_30)
.L_30:
        /*0004*/ 	.word	0x00000082


	//----- nvinfo : EIATTR_KPARAM_INFO
	.align		4
.L_31:
        /*0008*/ 	.byte	0x04, 0x17
        /*000a*/ 	.short	(.L_33 - .L_32)
.L_32:
        /*000c*/ 	.word	0x00000000
        /*0010*/ 	.short	0x0000
        /*0012*/ 	.short	0x0000
        /*0014*/ 	.byte	0x00, 0xf0, 0x01, 0x20


	//----- nvinfo : EIATTR_AT_ENTRY_FRAGMENTS
	.align		4
.L_33:
        /*0018*/ 	.byte	0x04, 0x4f
        /*001a*/ 	.short	(.L_35 - .L_34)


	//   ....[0]....
.L_34:
        /*001c*/ 	.word	0x00000006


	//----- nvinfo : EIATTR_RESERVED_SMEM_USED
	.align		4
.L_35:
        /*0020*/ 	.byte	0x01, 0x41
	.zero		2


	//----- nvinfo : EIATTR_SPARSE_MMA_MASK
	.align		4
        /*0024*/ 	.byte	0x03, 0x50
        /*0026*/ 	.short	0x0000


	//----- nvinfo : EIATTR_TCGEN05_1CTA_USED
	.align		4
        /*0028*/ 	.byte	0x01, 0x51
	.zero		2


	//----- nvinfo : EIATTR_MAXREG_COUNT
	.align		4
        /*002c*/ 	.byte	0x03, 0x1b
        /*002e*/ 	.short	0x00ff


	//----- nvinfo : EIATTR_NUM_BARRIERS
	.align		4
        /*0030*/ 	.byte	0x02, 0x4c
        /*0032*/ 	.byte	0x07
	.zero		1


	//----- nvinfo : EIATTR_EXTERNS
	.align		4
        /*0034*/ 	.byte	0x04, 0x0f
        /*0036*/ 	.short	(.L_37 - .L_36)


	//   ....[0]....
	.align		4
.L_36:
        /*0038*/ 	.word	index@(__assertfail)


	//----- nvinfo : EIATTR_MERCURY_ISA_VERSION
	.align		4
.L_37:
        /*003c*/ 	.byte	0x03, 0x5f
        /*003e*/ 	.short	0x0101


	//----- nvinfo : EIATTR_INT_WARP_WIDE_INSTR_OFFSETS
	.align		4
        /*0040*/ 	.byte	0x04, 0x31
        /*0042*/ 	.short	(.L_39 - .L_38)


	//   ....[0]....
.L_38:
        /*0044*/ 	.word	0x00004520


	//   ....[1]....
        /*0048*/ 	.word	0x00004550


	//   ....[2]....
        /*004c*/ 	.word	0x00004570


	//   ....[3]....
        /*0050*/ 	.word	0x00005180


	//   ....[4]....
        /*0054*/ 	.word	0x000051e0


	//   ....[5]....
        /*0058*/ 	.word	0x000052c0


	//   ....[6]....
        /*005c*/ 	.word	0x00005340


	//   ....[7]....
        /*0060*/ 	.word	0x00005430


	//   ....[8]....
        /*0064*/ 	.word	0x000054c0


	//   ....[9]....
        /*0068*/ 	.word	0x000055b0


	//   ....[10]....
        /*006c*/ 	.word	0x00005660


	//----- nvinfo : EIATTR_COOP_GROUP_MASK_REGIDS
	.align		4
.L_39:
        /*0070*/ 	.byte	0x04, 0x29
        /*0072*/ 	.short	(.L_41 - .L_40)


	//   ....[0]....
.L_40:
        /*0074*/ 	.word	0xffffffff


	//   ....[1]....
        /*0078*/ 	.word	0xffffffff


	//   ....[2]....
        /*007c*/ 	.word	0xffffffff


	//   ....[3]....
        /*0080*/ 	.word	0xffffffff


	//   ....[4]....
        /*0084*/ 	.word	0xffffffff


	//   ....[5]....
        /*0088*/ 	.word	0xffffffff


	//   ....[6]....
        /*008c*/ 	.word	0xffffffff


	//   ....[7]....
        /*0090*/ 	.word	0xffffffff


	//   ....[8]....
        /*0094*/ 	.word	0xffffffff


	//   ....[9]....
        /*0098*/ 	.word	0xffffffff


	//   ....[10]....
        /*009c*/ 	.word	0xffffffff


	//   ....[11]....
        /*00a0*/ 	.word	0xffffffff


	//   ....[12]....
        /*00a4*/ 	.word	0xffffffff


	//   ....[13]....
        /*00a8*/ 	.word	0xffffffff


	//----- nvinfo : EIATTR_COOP_GROUP_INSTR_OFFSETS
	.align		4
.L_41:
        /*00ac*/ 	.byte	0x04, 0x28
        /*00ae*/ 	.short	(.L_43 - .L_42)


	//   ....[0]....
.L_42:
        /*00b0*/ 	.word	0x00000080


	//   ....[1]....
        /*00b4*/ 	.word	0x000004f0


	//   ....[2]....
        /*00b8*/ 	.word	0x00000850


	//   ....[3]....
        /*00bc*/ 	.word	0x000009f0


	//   ....[4]....
        /*00c0*/ 	.word	0x00000af0


	//   ....[5]....
        /*00c4*/ 	.word	0x00000c60


	//   ....[6]....
        /*00c8*/ 	.word	0x00000e00


	//   ....[7]....
        /*00cc*/ 	.word	0x00000fc0


	//   ....[8]....
        /*00d0*/ 	.word	0x000021b0


	//   ....[9]....
        /*00d4*/ 	.word	0x000037f0


	//   ....[10]....
        /*00d8*/ 	.word	0x00003a00


	//   ....[11]....
        /*00dc*/ 	.word	0x00003a30


	//   ....[12]....
        /*00e0*/ 	.word	0x00004400


	//   ....[13]....
        /*00e4*/ 	.word	0x00004630


	//----- nvinfo : EIATTR_VRC_CTA_INIT_COUNT
	.align		4
.L_43:
        /*00e8*/ 	.byte	0x02, 0x4a
        /*00ea*/ 	.byte	0x80
	.zero		1


	//----- nvinfo : EIATTR_SYSCALL_OFFSETS
	.align		4
        /*00ec*/ 	.byte	0x04, 0x46
        /*00ee*/ 	.short	(.L_45 - .L_44)


	//   ....[0]....
.L_44:
        /*00f0*/ 	.word	0x000062f0


	//   ....[1]....
        /*00f4*/ 	.word	0x000063e0


	//   ....[2]....
        /*00f8*/ 	.word	0x00006b70


	//   ....[3]....
        /*00fc*/ 	.word	0x00007420


	//   ....[4]....
        /*0100*/ 	.word	0x00007cb0


	//   ....[5]....
        /*0104*/ 	.word	0x00008530


	//----- nvinfo : EIATTR_MBARRIER_INSTR_OFFSETS
	.align		4
.L_45:
        /*0108*/ 	.byte	0x04, 0x39
        /*010a*/ 	.short	(.L_47 - .L_46)


	//   ....[0]....
.L_46:
        /*010c*/ 	.word	0x00000610
        /*0110*/ 	.word	0x000000ff
        /*0114*/ 	.word	0x00000000
        /*0118*/ 	.short	0x0100
        /*011a*/ 	.byte	0x04
	.zero		1


	//   ....[1]....
        /*011c*/ 	.word	0x00000620
        /*0120*/ 	.word	0x000000ff
        /*0124*/ 	.word	0x00000088
        /*0128*/ 	.short	0x0100
        /*012a*/ 	.byte	0x04
	.zero		1


	//   ....[2]....
        /*012c*/ 	.word	0x00000630
        /*0130*/ 	.word	0x000000ff
        /*0134*/ 	.word	0x00000008
        /*0138*/ 	.short	0x0100
        /*013a*/ 	.byte	0x04
	.zero		1


	//   ....[3]....
        /*013c*/ 	.word	0x00000640
        /*0140*/ 	.word	0x000000ff
        /*0144*/ 	.word	0x00000090
        /*0148*/ 	.short	0x0100
        /*014a*/ 	.byte	0x04
	.zero		1


	//   ....[4]....
        /*014c*/ 	.word	0x00000650
        /*0150*/ 	.word	0x000000ff
        /*0154*/ 	.word	0x00000010
        /*0158*/ 	.short	0x0100
        /*015a*/ 	.byte	0x04
	.zero		1


	//   ....[5]....
        /*015c*/ 	.word	0x00000660
        /*0160*/ 	.word	0x000000ff
        /*0164*/ 	.word	0x00000098
        /*0168*/ 	.short	0x0100
        /*016a*/ 	.byte	0x04
	.zero		1


	//   ....[6]....
        /*016c*/ 	.word	0x00000670
        /*0170*/ 	.word	0x000000ff
        /*0174*/ 	.word	0x00000018
        /*0178*/ 	.short	0x0100
        /*017a*/ 	.byte	0x04
	.zero		1


	//   ....[7]....
        /*017c*/ 	.word	0x00000680
        /*0180*/ 	.word	0x000000ff
        /*0184*/ 	.word	0x000000a0
        /*0188*/ 	.short	0x0100
        /*018a*/ 	.byte	0x04
	.zero		1


	//   ....[8]....
        /*018c*/ 	.word	0x00000690
        /*0190*/ 	.word	0x000000ff
        /*0194*/ 	.word	0x00000020
        /*0198*/ 	.short	0x0100
        /*019a*/ 	.byte	0x04
	.zero		1


	//   ....[9]....
        /*019c*/ 	.word	0x000006a0
        /*01a0*/ 	.word	0x000000ff
        /*01a4*/ 	.word	0x000000a8
        /*01a8*/ 	.short	0x0100
        /*01aa*/ 	.byte	0x04
	.zero		1


	//   ....[10]....
        /*01ac*/ 	.word	0x000006b0
        /*01b0*/ 	.word	0x000000ff
        /*01b4*/ 	.word	0x00000028
        /*01b8*/ 	.short	0x0100
        /*01ba*/ 	.byte	0x04
	.zero		1


	//   ....[11]....
        /*01bc*/ 	.word	0x000006c0
        /*01c0*/ 	.word	0x000000ff
        /*01c4*/ 	.word	0x000000b0
        /*01c8*/ 	.short	0x0100
        /*01ca*/ 	.byte	0x04
	.zero		1


	//   ....[12]....
        /*01cc*/ 	.word	0x000006d0
        /*01d0*/ 	.word	0x000000ff
        /*01d4*/ 	.word	0x00000030
        /*01d8*/ 	.short	0x0100
        /*01da*/ 	.byte	0x04
	.zero		1


	//   ....[13]....
        /*01dc*/ 	.word	0x000006e0
        /*01e0*/ 	.word	0x000000ff
        /*01e4*/ 	.word	0x000000b8
        /*01e8*/ 	.short	0x0100
        /*01ea*/ 	.byte	0x04
	.zero		1


	//   ....[14]....
        /*01ec*/ 	.word	0x000006f0
        /*01f0*/ 	.word	0x000000ff
        /*01f4*/ 	.word	0x00000038
        /*01f8*/ 	.short	0x0100
        /*01fa*/ 	.byte	0x04
	.zero		1


	//   ....[15]....
        /*01fc*/ 	.word	0x00000700
        /*0200*/ 	.word	0x000000ff
        /*0204*/ 	.word	0x000000c0
        /*0208*/ 	.short	0x0100
        /*020a*/ 	.byte	0x04
	.zero		1


	//   ....[16]....
        /*020c*/ 	.word	0x00000710
        /*0210*/ 	.word	0x000000ff
        /*0214*/ 	.word	0x00000040
        /*0218*/ 	.short	0x0100
        /*021a*/ 	.byte	0x04
	.zero		1


	//   ....[17]....
        /*021c*/ 	.word	0x00000720
        /*0220*/ 	.word	0x000000ff
        /*0224*/ 	.word	0x000000c8
        /*0228*/ 	.short	0x0100
        /*022a*/ 	.byte	0x04
	.zero		1


	//   ....[18]....
        /*022c*/ 	.word	0x00000730
        /*0230*/ 	.word	0x000000ff
        /*0234*/ 	.word	0x00000048
        /*0238*/ 	.short	0x0100
        /*023a*/ 	.byte	0x04
	.zero		1


	//   ....[19]....
        /*023c*/ 	.word	0x00000740
        /*0240*/ 	.word	0x000000ff
        /*0244*/ 	.word	0x000000d0
        /*0248*/ 	.short	0x0100
        /*024a*/ 	.byte	0x04
	.zero		1


	//   ....[20]....
        /*024c*/ 	.word	0x00000750
        /*0250*/ 	.word	0x000000ff
        /*0254*/ 	.word	0x00000050
        /*0258*/ 	.short	0x0100
        /*025a*/ 	.byte	0x04
	.zero		1


	//   ....[21]....
        /*025c*/ 	.word	0x00000760
        /*0260*/ 	.word	0x000000ff
        /*0264*/ 	.word	0x000000d8
        /*0268*/ 	.short	0x0100
        /*026a*/ 	.byte	0x04
	.zero		1


	//   ....[22]....
        /*026c*/ 	.word	0x00000770
        /*0270*/ 	.word	0x000000ff
        /*0274*/ 	.word	0x00000058
        /*0278*/ 	.short	0x0100
        /*027a*/ 	.byte	0x04
	.zero		1


	//   ....[23]....
        /*027c*/ 	.word	0x00000780
        /*0280*/ 	.word	0x000000ff
        /*0284*/ 	.word	0x000000e0
        /*0288*/ 	.short	0x0100
        /*028a*/ 	.byte	0x04
	.zero		1


	//   ....[24]....
        /*028c*/ 	.word	0x00000790
        /*0290*/ 	.word	0x000000ff
        /*0294*/ 	.word	0x00000060
        /*0298*/ 	.short	0x0100
        /*029a*/ 	.byte	0x04
	.zero		1


	//   ....[25]....
        /*029c*/ 	.word	0x000007a0
        /*02a0*/ 	.word	0x000000ff
        /*02a4*/ 	.word	0x000000e8
        /*02a8*/ 	.short	0x0100
        /*02aa*/ 	.byte	0x04
	.zero		1


	//   ....[26]....
        /*02ac*/ 	.word	0x000007b0
        /*02b0*/ 	.word	0x000000ff
        /*02b4*/ 	.word	0x00000068
        /*02b8*/ 	.short	0x0100
        /*02ba*/ 	.byte	0x04
	.zero		1


	//   ....[27]....
        /*02bc*/ 	.word	0x000007c0
        /*02c0*/ 	.word	0x000000ff
        /*02c4*/ 	.word	0x000000f0
        /*02c8*/ 	.short	0x0100
        /*02ca*/ 	.byte	0x04
	.zero		1


	//   ....[28]....
        /*02cc*/ 	.word	0x000007d0
        /*02d0*/ 	.word	0x000000ff
        /*02d4*/ 	.word	0x00000070
        /*02d8*/ 	.short	0x0100
        /*02da*/ 	.byte	0x04
	.zero		1


	//   ....[29]....
        /*02dc*/ 	.word	0x000007e0
        /*02e0*/ 	.word	0x000000ff
        /*02e4*/ 	.word	0x000000f8
        /*02e8*/ 	.short	0x0100
        /*02ea*/ 	.byte	0x04
	.zero		1


	//   ....[30]....
        /*02ec*/ 	.word	0x000007f0
        /*02f0*/ 	.word	0x000000ff
        /*02f4*/ 	.word	0x00000078
        /*02f8*/ 	.short	0x0100
        /*02fa*/ 	.byte	0x04
	.zero		1


	//   ....[31]....
        /*02fc*/ 	.word	0x00000800
        /*0300*/ 	.word	0x000000ff
        /*0304*/ 	.word	0x00000100
        /*0308*/ 	.short	0x0100
        /*030a*/ 	.byte	0x04
	.zero		1


	//   ....[32]....
        /*030c*/ 	.word	0x00000810
        /*0310*/ 	.word	0x000000ff
        /*0314*/ 	.word	0x00000080
        /*0318*/ 	.short	0x0100
        /*031a*/ 	.byte	0x04
	.zero		1


	//   ....[33]....
        /*031c*/ 	.word	0x00000820
        /*0320*/ 	.word	0x000000ff
        /*0324*/ 	.word	0x00000108
        /*0328*/ 	.short	0x0100
        /*032a*/ 	.byte	0x04
	.zero		1


	//   ....[34]....
        /*032c*/ 	.word	0x00000960
        /*0330*/ 	.word	0x000000ff
        /*0334*/ 	.word	0x00000110
        /*0338*/ 	.short	0x0100
        /*033a*/ 	.byte	0x04
	.zero		1


	//   ....[35]....
        /*033c*/ 	.word	0x00000970
        /*0340*/ 	.word	0x000000ff
        /*0344*/ 	.word	0x00000130
        /*0348*/ 	.short	0x0100
        /*034a*/ 	.byte	0x04
	.zero		1


	//   ....[36]....
        /*034c*/ 	.word	0x00000980
        /*0350*/ 	.word	0x000000ff
        /*0354*/ 	.word	0x00000118
        /*0358*/ 	.short	0x0100
        /*035a*/ 	.byte	0x04
	.zero		1


	//   ....[37]....
        /*035c*/ 	.word	0x00000990
        /*0360*/ 	.word	0x000000ff
        /*0364*/ 	.word	0x00000138
        /*0368*/ 	.short	0x0100
        /*036a*/ 	.byte	0x04
	.zero		1


	//   ....[38]....
        /*036c*/ 	.word	0x000009a0
        /*0370*/ 	.word	0x000000ff
        /*0374*/ 	.word	0x00000120
        /*0378*/ 	.short	0x0100
        /*037a*/ 	.byte	0x04
	.zero		1


	//   ....[39]....
        /*037c*/ 	.word	0x000009b0
        /*0380*/ 	.word	0x000000ff
        /*0384*/ 	.word	0x00000140
        /*0388*/ 	.short	0x0100
        /*038a*/ 	.byte	0x04
	.zero		1


	//   ....[40]....
        /*038c*/ 	.word	0x000009c0
        /*0390*/ 	.word	0x000000ff
        /*0394*/ 	.word	0x00000128
        /*0398*/ 	.short	0x0100
        /*039a*/ 	.byte	0x04
	.zero		1


	//   ....[41]....
        /*039c*/ 	.word	0x000009d0
        /*03a0*/ 	.word	0x000000ff
        /*03a4*/ 	.word	0x00000148
        /*03a8*/ 	.short	0x0100
        /*03aa*/ 	.byte	0x04
	.zero		1


	//   ....[42]....
        /*03ac*/ 	.word	0x00000ac0
        /*03b0*/ 	.word	0x000000ff
        /*03b4*/ 	.word	0x00000150
        /*03b8*/ 	.short	0x0100
        /*03ba*/ 	.byte	0x06
	.zero		1


	//   ....[43]....
        /*03bc*/ 	.word	0x00000ad0
        /*03c0*/ 	.word	0x000000ff
        /*03c4*/ 	.word	0x00000158
        /*03c8*/ 	.short	0x0100
        /*03ca*/ 	.byte	0x06
	.zero		1


	//   ....[44]....
        /*03cc*/ 	.word	0x00000c10
        /*03d0*/ 	.word	0x000000ff
        /*03d4*/ 	.word	0x00000160
        /*03d8*/ 	.short	0x0100
        /*03da*/ 	.byte	0x06
	.zero		1


	//   ....[45]....
        /*03dc*/ 	.word	0x00000c20
        /*03e0*/ 	.word	0x000000ff
        /*03e4*/ 	.word	0x00000170
        /*03e8*/ 	.short	0x0100
        /*03ea*/ 	.byte	0x06
	.zero		1


	//   ....[46]....
        /*03ec*/ 	.word	0x00000c30
        /*03f0*/ 	.word	0x000000ff
        /*03f4*/ 	.word	0x00000168
        /*03f8*/ 	.short	0x0100
        /*03fa*/ 	.byte	0x06
	.zero		1


	//   ....[47]....
        /*03fc*/ 	.word	0x00000c40
        /*0400*/ 	.word	0x000000ff
        /*0404*/ 	.word	0x00000178
        /*0408*/ 	.short	0x0100
        /*040a*/ 	.byte	0x06
	.zero		1


	//   ....[48]....
        /*040c*/ 	.word	0x00000d70
        /*0410*/ 	.word	0x000000ff
        /*0414*/ 	.word	0x00000180
        /*0418*/ 	.short	0x0100
        /*041a*/ 	.byte	0x04
	.zero		1


	//   ....[49]....
        /*041c*/ 	.word	0x00000d80
        /*0420*/ 	.word	0x000000ff
        /*0424*/ 	.word	0x000001a0
        /*0428*/ 	.short	0x0100
        /*042a*/ 	.byte	0x04
	.zero		1


	//   ....[50]....
        /*042c*/ 	.word	0x00000d90
        /*0430*/ 	.word	0x000000ff
        /*0434*/ 	.word	0x00000188
        /*0438*/ 	.short	0x0100
        /*043a*/ 	.byte	0x04
	.zero		1


	//   ....[51]....
        /*043c*/ 	.word	0x00000da0
        /*0440*/ 	.word	0x000000ff
        /*0444*/ 	.word	0x000001a8
        /*0448*/ 	.short	0x0100
        /*044a*/ 	.byte	0x04
	.zero		1


	//   ....[52]....
        /*044c*/ 	.word	0x00000db0
        /*0450*/ 	.word	0x000000ff
        /*0454*/ 	.word	0x00000190
        /*0458*/ 	.short	0x0100
        /*045a*/ 	.byte	0x04
	.zero		1


	//   ....[53]....
        /*045c*/ 	.word	0x00000dc0
        /*0460*/ 	.word	0x000000ff
        /*0464*/ 	.word	0x000001b0
        /*0468*/ 	.short	0x0100
        /*046a*/ 	.byte	0x04
	.zero		1


	//   ....[54]....
        /*046c*/ 	.word	0x00000dd0
        /*0470*/ 	.word	0x000000ff
        /*0474*/ 	.word	0x00000198
        /*0478*/ 	.short	0x0100
        /*047a*/ 	.byte	0x04
	.zero		1


	//   ....[55]....
        /*047c*/ 	.word	0x00000de0
        /*0480*/ 	.word	0x000000ff
        /*0484*/ 	.word	0x000001b8
        /*0488*/ 	.short	0x0100
        /*048a*/ 	.byte	0x04
	.zero		1


	//   ....[56]....
        /*048c*/ 	.word	0x00000ed0
        /*0490*/ 	.word	0x000000ff
        /*0494*/ 	.word	0x000001c0
        /*0498*/ 	.short	0x0100
        /*049a*/ 	.byte	0x04
	.zero		1


	//   ....[57]....
        /*049c*/ 	.word	0x00000ee0
        /*04a0*/ 	.word	0x000000ff
        /*04a4*/ 	.word	0x000001d0
        /*04a8*/ 	.short	0x0100
        /*04aa*/ 	.byte	0x04
	.zero		1


	//   ....[58]....
        /*04ac*/ 	.word	0x00000ef0
        /*04b0*/ 	.word	0x000000ff
        /*04b4*/ 	.word	0x000001c8
        /*04b8*/ 	.short	0x0100
        /*04ba*/ 	.byte	0x04
	.zero		1


	//   ....[59]....
        /*04bc*/ 	.word	0x00000f00
        /*04c0*/ 	.word	0x000000ff
        /*04c4*/ 	.word	0x000001d8
        /*04c8*/ 	.short	0x0100
        /*04ca*/ 	.byte	0x04
	.zero		1


	//   ....[60]....
        /*04cc*/ 	.word	0x00001a70
        /*04d0*/ 	.word	0x00000000
        /*04d4*/ 	.word	0x000001d0
        /*04d8*/ 	.short	0x010a
        /*04da*/ 	.byte	0xff
	.zero		1


	//   ....[61]....
        /*04dc*/ 	.word	0x00001aa0
        /*04e0*/ 	.word	0x00000000
        /*04e4*/ 	.word	0x000001c0
        /*04e8*/ 	.short	0x0101
        /*04ea*/ 	.byte	0xff
	.zero		1


	//   ....[62]....
        /*04ec*/ 	.word	0x00001b50
        /*04f0*/ 	.word	0x000000ff
        /*04f4*/ 	.word	0x00000088
        /*04f8*/ 	.short	0x010a
        /*04fa*/ 	.byte	0x04
	.zero		1


	//   ....[63]....
        /*04fc*/ 	.word	0x00001bd0
        /*0500*/ 	.word	0x000000ff
        /*0504*/ 	.word	0x00000088
        /*0508*/ 	.short	0x010a
        /*050a*/ 	.byte	0x21
	.zero		1


	//   ....[64]....
        /*050c*/ 	.word	0x00001d60
        /*0510*/ 	.word	0x000000ff
        /*0514*/ 	.word	0x00000088
        /*0518*/ 	.short	0x010a
        /*051a*/ 	.byte	0x06
	.zero		1


	//   ....[65]....
        /*051c*/ 	.word	0x00001e70
        /*0520*/ 	.word	0x000000ff
        /*0524*/ 	.word	0x00000158
        /*0528*/ 	.short	0x0101
        /*052a*/ 	.byte	0x0d
	.zero		1


	//   ....[66]....
        /*052c*/ 	.word	0x00001e90
        /*0530*/ 	.word	0x000000ff
        /*0534*/ 	.word	0x00000088
        /*0538*/ 	.short	0x010a
        /*053a*/ 	.byte	0x04
	.zero		1


	//   ....[67]....
        /*053c*/ 	.word	0x00001f10
        /*0540*/ 	.word	0x000000ff
        /*0544*/ 	.word	0x00000088
        /*0548*/ 	.short	0x010a
        /*054a*/ 	.byte	0x09
	.zero		1


	//   ....[68]....
        /*054c*/ 	.word	0x000020b0
        /*0550*/ 	.word	0x000000ff
        /*0554*/ 	.word	0x00000088
        /*0558*/ 	.short	0x010a
        /*055a*/ 	.byte	0x07
	.zero		1


	//   ....[69]....
        /*055c*/ 	.word	0x000021e0
        /*0560*/ 	.word	0x00000003
        /*0564*/ 	.word	0x00000160
        /*0568*/ 	.short	0x010a
        /*056a*/ 	.byte	0xff
	.zero		1


	//   ....[70]....
        /*056c*/ 	.word	0x00002330
        /*0570*/ 	.word	0x00000000
        /*0574*/ 	.word	0x00000000
        /*0578*/ 	.short	0x0101
        /*057a*/ 	.byte	0xff
	.zero		1


	//   ....[71]....
        /*057c*/ 	.word	0x000028f0
        /*0580*/ 	.word	0x000000ff
        /*0584*/ 	.word	0x00000000
        /*0588*/ 	.short	0x010a
        /*058a*/ 	.byte	0x04
	.zero		1


	//   ....[72]....
        /*058c*/ 	.word	0x00002980
        /*0590*/ 	.word	0x000000ff
        /*0594*/ 	.word	0x00000000
        /*0598*/ 	.short	0x010a
        /*059a*/ 	.byte	0x05
	.zero		1


	//   ....[73]....
        /*059c*/ 	.word	0x00002a10
        /*05a0*/ 	.word	0x000000ff
        /*05a4*/ 	.word	0x00000000
        /*05a8*/ 	.short	0x010a
        /*05aa*/ 	.byte	0x05
	.zero		1


	//   ....[74]....
        /*05ac*/ 	.word	0x00002aa0
        /*05b0*/ 	.word	0x000000ff
        /*05b4*/ 	.word	0x00000000
        /*05b8*/ 	.short	0x010a
        /*05ba*/ 	.byte	0x05
	.zero		1


	//   ....[75]....
        /*05bc*/ 	.word	0x00002b30
        /*05c0*/ 	.word	0x000000ff
        /*05c4*/ 	.word	0x00000000
        /*05c8*/ 	.short	0x010a
        /*05ca*/ 	.byte	0x05
	.zero		1


	//   ....[76]....
        /*05cc*/ 	.word	0x00002bc0
        /*05d0*/ 	.word	0x000000ff
        /*05d4*/ 	.word	0x00000000
        /*05d8*/ 	.short	0x010a
        /*05da*/ 	.byte	0x05
	.zero		1


	//   ....[77]....
        /*05dc*/ 	.word	0x00002c50
        /*05e0*/ 	.word	0x000000ff
        /*05e4*/ 	.word	0x00000000
        /*05e8*/ 	.short	0x010a
        /*05ea*/ 	.byte	0x05
	.zero		1


	//   ....[78]....
        /*05ec*/ 	.word	0x00002ce0
        /*05f0*/ 	.word	0x000000ff
        /*05f4*/ 	.word	0x00000000
        /*05f8*/ 	.short	0x010a
        /*05fa*/ 	.byte	0x05
	.zero		1


	//   ....[79]....
        /*05fc*/ 	.word	0x00002d70
        /*0600*/ 	.word	0x000000ff
        /*0604*/ 	.word	0x00000000
        /*0608*/ 	.short	0x010a
        /*060a*/ 	.byte	0x05
	.zero		1


	//   ....[80]....
        /*060c*/ 	.word	0x00002e00
        /*0610*/ 	.word	0x000000ff
        /*0614*/ 	.word	0x00000000
        /*0618*/ 	.short	0x010a
        /*061a*/ 	.byte	0x05
	.zero		1


	//   ....[81]....
        /*061c*/ 	.word	0x00002e90
        /*0620*/ 	.word	0x000000ff
        /*0624*/ 	.word	0x00000000
        /*0628*/ 	.short	0x010a
        /*062a*/ 	.byte	0x05
	.zero		1


	//   ....[82]....
        /*062c*/ 	.word	0x00002f20
        /*0630*/ 	.word	0x000000ff
        /*0634*/ 	.word	0x00000000
        /*0638*/ 	.short	0x010a
        /*063a*/ 	.byte	0x05
	.zero		1


	//   ....[83]....
        /*063c*/ 	.word	0x00002fb0
        /*0640*/ 	.word	0x000000ff
        /*0644*/ 	.word	0x00000000
        /*0648*/ 	.short	0x010a
        /*064a*/ 	.byte	0x05
	.zero		1


	//   ....[84]....
        /*064c*/ 	.word	0x00003040
        /*0650*/ 	.word	0x000000ff
        /*0654*/ 	.word	0x00000000
        /*0658*/ 	.short	0x010a
        /*065a*/ 	.byte	0x05
	.zero		1


	//   ....[85]....
        /*065c*/ 	.word	0x000030d0
        /*0660*/ 	.word	0x000000ff
        /*0664*/ 	.word	0x00000000
        /*0668*/ 	.short	0x010a
        /*066a*/ 	.byte	0x05
	.zero		1


	//   ....[86]....
        /*066c*/ 	.word	0x00003160
        /*0670*/ 	.word	0x000000ff
        /*0674*/ 	.word	0x00000000
        /*0678*/ 	.short	0x010a
        /*067a*/ 	.byte	0x05
	.zero		1


	//   ....[87]....
        /*067c*/ 	.word	0x00003200
        /*0680*/ 	.word	0x00000000
        /*0684*/ 	.word	0x00000000
        /*0688*/ 	.short	0x010a
        /*068a*/ 	.byte	0xff
	.zero		1


	//   ....[88]....
        /*068c*/ 	.word	0x00003340
        /*0690*/ 	.word	0x00000002
        /*0694*/ 	.word	0x000001c0
        /*0698*/ 	.short	0x010a
        /*069a*/ 	.byte	0xff
	.zero		1


	//   ....[89]....
        /*069c*/ 	.word	0x000033b0
        /*06a0*/ 	.word	0x00000002
        /*06a4*/ 	.word	0x00000000
        /*06a8*/ 	.short	0x0101
        /*06aa*/ 	.byte	0xff
	.zero		1


	//   ....[90]....
        /*06ac*/ 	.word	0x000033d0
        /*06b0*/ 	.word	0x000000ff
        /*06b4*/ 	.word	0x00000170
        /*06b8*/ 	.short	0x010a
        /*06ba*/ 	.byte	0x04
	.zero		1


	//   ....[91]....
        /*06bc*/ 	.word	0x000034f0
        /*06c0*/ 	.word	0x00000002
        /*06c4*/ 	.word	0x00000160
        /*06c8*/ 	.short	0x010a
        /*06ca*/ 	.byte	0xff
	.zero		1


	//   ....[92]....
        /*06cc*/ 	.word	0x000035f0
        /*06d0*/ 	.word	0x00000002
        /*06d4*/ 	.word	0x00000000
        /*06d8*/ 	.short	0x0101
        /*06da*/ 	.byte	0xff
	.zero		1


	//   ....[93]....
        /*06dc*/ 	.word	0x00003680
        /*06e0*/ 	.word	0x000000ff
        /*06e4*/ 	.word	0x00000170
        /*06e8*/ 	.short	0x0106
        /*06ea*/ 	.byte	0x04
	.zero		1


	//   ....[94]....
        /*06ec*/ 	.word	0x000036a0
        /*06f0*/ 	.word	0x000000ff
        /*06f4*/ 	.word	0x00000170
        /*06f8*/ 	.short	0x010a
        /*06fa*/ 	.byte	0x04
	.zero		1


	//   ....[95]....
        /*06fc*/ 	.word	0x00003730
        /*0700*/ 	.word	0x000000ff
        /*0704*/ 	.word	0x00000170
        /*0708*/ 	.short	0x0106
        /*070a*/ 	.byte	0x07
	.zero		1


	//   ....[96]....
        /*070c*/ 	.word	0x00003770
        /*0710*/ 	.word	0x00000000
        /*0714*/ 	.word	0x00000170
        /*0718*/ 	.short	0x010a
        /*071a*/ 	.byte	0xff
	.zero		1


	//   ....[97]....
        /*071c*/ 	.word	0x00003c90
        /*0720*/ 	.word	0x00000000
        /*0724*/ 	.word	0x00000160
        /*0728*/ 	.short	0x010a
        /*072a*/ 	.byte	0xff
	.zero		1


	//   ....[98]....
        /*072c*/ 	.word	0x00003d90
        /*0730*/ 	.word	0x00000003
        /*0734*/ 	.word	0x00000000
        /*0738*/ 	.short	0x0101
        /*073a*/ 	.byte	0xff
	.zero		1


	//   ....[99]....
        /*073c*/ 	.word	0x00003da0
        /*0740*/ 	.word	0x000000ff
        /*0744*/ 	.word	0x00000000
        /*0748*/ 	.short	0x010a
        /*074a*/ 	.byte	0x04
	.zero		1


	//   ....[100]....
        /*074c*/ 	.word	0x00003e20
        /*0750*/ 	.word	0x000000ff
        /*0754*/ 	.word	0x000001a0
        /*0758*/ 	.short	0x010a
        /*075a*/ 	.byte	0x17
	.zero		1


	//   ....[101]....
        /*075c*/ 	.word	0x00003f00
        /*0760*/ 	.word	0x000000ff
        /*0764*/ 	.word	0x00000000
        /*0768*/ 	.short	0x010a
        /*076a*/ 	.byte	0x05
	.zero		1


	//   ....[102]....
        /*076c*/ 	.word	0x00004040
        /*0770*/ 	.word	0x000000ff
        /*0774*/ 	.word	0x00000000
        /*0778*/ 	.short	0x010a
        /*077a*/ 	.byte	0x04
	.zero		1


	//   ....[103]....
        /*077c*/ 	.word	0x00004230
        /*0780*/ 	.word	0x000000ff
        /*0784*/ 	.word	0x00000000
        /*0788*/ 	.short	0x010a
        /*078a*/ 	.byte	0x04
	.zero		1


	//   ....[104]....
        /*078c*/ 	.word	0x000042c0
        /*0790*/ 	.word	0x000000ff
        /*0794*/ 	.word	0x00000000
        /*0798*/ 	.short	0x010a
        /*079a*/ 	.byte	0x05
	.zero		1


	//   ....[105]....
        /*079c*/ 	.word	0x00004350
        /*07a0*/ 	.word	0x000000ff
        /*07a4*/ 	.word	0x00000000
        /*07a8*/ 	.short	0x010a
        /*07aa*/ 	.byte	0x05
	.zero		1


	//   ....[106]....
        /*07ac*/ 	.word	0x000043e0
        /*07b0*/ 	.word	0x000000ff
        /*07b4*/ 	.word	0x00000000
        /*07b8*/ 	.short	0x010a
        /*07ba*/ 	.byte	0x04
	.zero		1


	//   ....[107]....
        /*07bc*/ 	.word	0x00004940
        /*07c0*/ 	.word	0x00000008
        /*07c4*/ 	.word	0x00000160
        /*07c8*/ 	.short	0x010a
        /*07ca*/ 	.byte	0xff
	.zero		1


	//   ....[108]....
        /*07cc*/ 	.word	0x00004ab0
        /*07d0*/ 	.word	0x00000000
        /*07d4*/ 	.word	0x00000000
        /*07d8*/ 	.short	0x0101
        /*07da*/ 	.byte	0xff
	.zero		1


	//   ....[109]....
        /*07dc*/ 	.word	0x00004f90
        /*07e0*/ 	.word	0x000000ff
        /*07e4*/ 	.word	0x00000158
        /*07e8*/ 	.short	0x010a
        /*07ea*/ 	.byte	0x15
	.zero		1


	//   ....[110]....
        /*07ec*/ 	.word	0x00005120
        /*07f0*/ 	.word	0x000000ff
        /*07f4*/ 	.word	0x00000130
        /*07f8*/ 	.short	0x010a
        /*07fa*/ 	.byte	0x15
	.zero		1


	//   ....[111]....
        /*07fc*/ 	.word	0x00005270
        /*0800*/ 	.word	0x000000ff
        /*0804*/ 	.word	0x00000110
        /*0808*/ 	.short	0x010b
        /*080a*/ 	.byte	0x15
	.zero		1


	//   ....[112]....
        /*080c*/ 	.word	0x00005280
        /*0810*/ 	.word	0x000000ff
        /*0814*/ 	.word	0x00000000
        /*0818*/ 	.short	0x0101
        /*081a*/ 	.byte	0x32
	.zero		1


	//   ....[113]....
        /*081c*/ 	.word	0x00005290
        /*0820*/ 	.word	0x000000ff
        /*0824*/ 	.word	0x00000138
        /*0828*/ 	.short	0x010a
        /*082a*/ 	.byte	0x15
	.zero		1


	//   ....[114]....
        /*082c*/ 	.word	0x000053e0
        /*0830*/ 	.word	0x000000ff
        /*0834*/ 	.word	0x00000118
        /*0838*/ 	.short	0x010b
        /*083a*/ 	.byte	0x15
	.zero		1


	//   ....[115]....
        /*083c*/ 	.word	0x000053f0
        /*0840*/ 	.word	0x000000ff
        /*0844*/ 	.word	0x00000000
        /*0848*/ 	.short	0x0101
        /*084a*/ 	.byte	0x31
	.zero		1


	//   ....[116]....
        /*084c*/ 	.word	0x00005400
        /*0850*/ 	.word	0x000000ff
        /*0854*/ 	.word	0x00000140
        /*0858*/ 	.short	0x010a
        /*085a*/ 	.byte	0x15
	.zero		1


	//   ....[117]....
        /*085c*/ 	.word	0x00005560
        /*0860*/ 	.word	0x000000ff
        /*0864*/ 	.word	0x00000120
        /*0868*/ 	.short	0x010b
        /*086a*/ 	.byte	0x15
	.zero		1


	//   ....[118]....
        /*086c*/ 	.word	0x00005570
        /*0870*/ 	.word	0x000000ff
        /*0874*/ 	.word	0x00000000
        /*0878*/ 	.short	0x0101
        /*087a*/ 	.byte	0x30
	.zero		1


	//   ....[119]....
        /*087c*/ 	.word	0x00005580
        /*0880*/ 	.word	0x000000ff
        /*0884*/ 	.word	0x00000148
        /*0888*/ 	.short	0x010a
        /*088a*/ 	.byte	0x15
	.zero		1


	//   ....[120]....
        /*088c*/ 	.word	0x00005780
        /*0890*/ 	.word	0x000000ff
        /*0894*/ 	.word	0x00000128
        /*0898*/ 	.short	0x010b
        /*089a*/ 	.byte	0x15
	.zero		1


	//   ....[121]....
        /*089c*/ 	.word	0x00005790
        /*08a0*/ 	.word	0x000000ff
        /*08a4*/ 	.word	0x00000000
        /*08a8*/ 	.short	0x0101
        /*08aa*/ 	.byte	0x2b
	.zero		1


	//   ....[122]....
        /*08ac*/ 	.word	0x000057c0
        /*08b0*/ 	.word	0x000000ff
        /*08b4*/ 	.word	0x00000130
        /*08b8*/ 	.short	0x010a
        /*08ba*/ 	.byte	0x15
	.zero		1


	//   ....[123]....
        /*08bc*/ 	.word	0x000057e0
        /*08c0*/ 	.word	0x000000ff
        /*08c4*/ 	.word	0x00000138
        /*08c8*/ 	.short	0x010a
        /*08ca*/ 	.byte	0x15
	.zero		1


	//   ....[124]....
        /*08cc*/ 	.word	0x00005800
        /*08d0*/ 	.word	0x000000ff
        /*08d4*/ 	.word	0x00000140
        /*08d8*/ 	.short	0x010a
        /*08da*/ 	.byte	0x15
	.zero		1


	//   ....[125]....
        /*08dc*/ 	.word	0x00005840
        /*08e0*/ 	.word	0x00000000
        /*08e4*/ 	.word	0x00000148
        /*08e8*/ 	.short	0x010a
        /*08ea*/ 	.byte	0xff
	.zero		1


	//   ....[126]....
        /*08ec*/ 	.word	0x00005b80
        /*08f0*/ 	.word	0x00000003
        /*08f4*/ 	.word	0x00000160
        /*08f8*/ 	.short	0x010a
        /*08fa*/ 	.byte	0xff
	.zero		1


	//   ....[127]....
        /*08fc*/ 	.word	0x00005d00
        /*0900*/ 	.word	0x00000000
        /*0904*/ 	.word	0x00000000
        /*0908*/ 	.short	0x0101
        /*090a*/ 	.byte	0xff
	.zero		1


	//   ....[128]....
        /*090c*/ 	.word	0x00006820
        /*0910*/ 	.word	0x000000ff
        /*0914*/ 	.word	0x00000110
        /*0918*/ 	.short	0x010a
        /*091a*/ 	.byte	0x2c
	.zero		1


	//   ....[129]....
        /*091c*/ 	.word	0x00006860
        /*0920*/ 	.word	0x0000001a
        /*0924*/ 	.word	0x00000180
        /*0928*/ 	.short	0x010a
        /*092a*/ 	.byte	0xff
	.zero		1


	//   ....[130]....
        /*092c*/ 	.word	0x00006970
        /*0930*/ 	.word	0x000000ff
        /*0934*/ 	.word	0x00000110
        /*0938*/ 	.short	0x010a
        /*093a*/ 	.byte	0x2c
	.zero		1


	//   ....[131]....
        /*093c*/ 	.word	0x00006a50
        /*0940*/ 	.word	0x0000001a
        /*0944*/ 	.word	0x00000180
        /*0948*/ 	.short	0x010a
        /*094a*/ 	.byte	0xff
	.zero		1


	//   ....[132]....
        /*094c*/ 	.word	0x00007180
        /*0950*/ 	.word	0x00000000
        /*0954*/ 	.word	0x00000000
        /*0958*/ 	.short	0x0101
        /*095a*/ 	.byte	0xff
	.zero		1


	//   ....[133]....
        /*095c*/ 	.word	0x00007190
        /*0960*/ 	.word	0x00000004
        /*0964*/ 	.word	0x00000110
        /*0968*/ 	.short	0x010a
        /*096a*/ 	.byte	0xff
	.zero		1


	//   ....[134]....
        /*096c*/ 	.word	0x00007250
        /*0970*/ 	.word	0x00000004
        /*0974*/ 	.word	0x00000110
        /*0978*/ 	.short	0x010a
        /*097a*/ 	.byte	0xff
	.zero		1


	//   ....[135]....
        /*097c*/ 	.word	0x00007a10
        /*0980*/ 	.word	0x00000000
        /*0984*/ 	.word	0x00000000
        /*0988*/ 	.short	0x0101
        /*098a*/ 	.byte	0xff
	.zero		1


	//   ....[136]....
        /*098c*/ 	.word	0x00007a30
        /*0990*/ 	.word	0x00000002
        /*0994*/ 	.word	0x00000110
        /*0998*/ 	.short	0x010a
        /*099a*/ 	.byte	0xff
	.zero		1


	//   ....[137]....
        /*099c*/ 	.word	0x00007ae0
        /*09a0*/ 	.word	0x00000002
        /*09a4*/ 	.word	0x00000110
        /*09a8*/ 	.short	0x010a
        /*09aa*/ 	.byte	0xff
	.zero		1


	//   ....[138]....
        /*09ac*/ 	.word	0x00008290
        /*09b0*/ 	.word	0x00000000
        /*09b4*/ 	.word	0x00000000
        /*09b8*/ 	.short	0x0101
        /*09ba*/ 	.byte	0xff
	.zero		1


	//   ....[139]....
        /*09bc*/ 	.word	0x000082b0
        /*09c0*/ 	.word	0x00000003
        /*09c4*/ 	.word	0x00000110
        /*09c8*/ 	.short	0x010a
        /*09ca*/ 	.byte	0xff
	.zero		1


	//   ....[140]....
        /*09cc*/ 	.word	0x00008360
        /*09d0*/ 	.word	0x00000003
        /*09d4*/ 	.word	0x00000110
        /*09d8*/ 	.short	0x010a
        /*09da*/ 	.byte	0xff
	.zero		1


	//   ....[141]....
        /*09dc*/ 	.word	0x00008770
        /*09e0*/ 	.word	0x000000ff
        /*09e4*/ 	.word	0x00000000
        /*09e8*/ 	.short	0x0101
        /*09ea*/ 	.byte	0x04
	.zero		1


	//   ....[142]....
        /*09ec*/ 	.word	0x00008b80
        /*09f0*/ 	.word	0x00000000
        /*09f4*/ 	.word	0x00000000
        /*09f8*/ 	.short	0x0101
        /*09fa*/ 	.byte	0xff
	.zero		1


	//   ....[143]....
        /*09fc*/ 	.word	0x00008e30
        /*0a00*/ 	.word	0x000000ff
        /*0a04*/ 	.word	0x00000000
        /*0a08*/ 	.short	0x0101
        /*0a0a*/ 	.byte	0x04
	.zero		1


	//   ....[144]....
        /*0a0c*/ 	.word	0x00008e50
        /*0a10*/ 	.word	0x00000000
        /*0a14*/ 	.word	0x000001d0
        /*0a18*/ 	.short	0x010a
        /*0a1a*/ 	.byte	0xff
	.zero		1


	//   ....[145]....
        /*0a1c*/ 	.word	0x00008eb0
        /*0a20*/ 	.word	0x00000000
        /*0a24*/ 	.word	0x00000088
        /*0a28*/ 	.short	0x010a
        /*0a2a*/ 	.byte	0xff
	.zero		1


	//   ....[146]....
        /*0a2c*/ 	.word	0x00008f10
        /*0a30*/ 	.word	0x00000000
        /*0a34*/ 	.word	0x00000088
        /*0a38*/ 	.short	0x010a
        /*0a3a*/ 	.byte	0xff
	.zero		1


	//   ....[147]....
        /*0a3c*/ 	.word	0x00008f60
        /*0a40*/ 	.word	0x00000003
        /*0a44*/ 	.word	0x00000160
        /*0a48*/ 	.short	0x010a
        /*0a4a*/ 	.byte	0xff
	.zero		1


	//   ....[148]....
        /*0a4c*/ 	.word	0x00008fc0
        /*0a50*/ 	.word	0x00000000
        /*0a54*/ 	.word	0x00000000
        /*0a58*/ 	.short	0x010a
        /*0a5a*/ 	.byte	0xff
	.zero		1


	//   ....[149]....
        /*0a5c*/ 	.word	0x00009020
        /*0a60*/ 	.word	0x00000000
        /*0a64*/ 	.word	0x00000000
        /*0a68*/ 	.short	0x010a
        /*0a6a*/ 	.byte	0xff
	.zero		1


	//   ....[150]....
        /*0a6c*/ 	.word	0x00009080
        /*0a70*/ 	.word	0x00000000
        /*0a74*/ 	.word	0x00000000
        /*0a78*/ 	.short	0x010a
        /*0a7a*/ 	.byte	0xff
	.zero		1


	//   ....[151]....
        /*0a7c*/ 	.word	0x000090e0
        /*0a80*/ 	.word	0x00000000
        /*0a84*/ 	.word	0x00000000
        /*0a88*/ 	.short	0x010a
        /*0a8a*/ 	.byte	0xff
	.zero		1


	//   ....[152]....
        /*0a8c*/ 	.word	0x00009140
        /*0a90*/ 	.word	0x00000000
        /*0a94*/ 	.word	0x00000000
        /*0a98*/ 	.short	0x010a
        /*0a9a*/ 	.byte	0xff
	.zero		1


	//   ....[153]....
        /*0a9c*/ 	.word	0x000091a0
        /*0aa0*/ 	.word	0x00000000
        /*0aa4*/ 	.word	0x00000000
        /*0aa8*/ 	.short	0x010a
        /*0aaa*/ 	.byte	0xff
	.zero		1


	//   ....[154]....
        /*0aac*/ 	.word	0x00009200
        /*0ab0*/ 	.word	0x00000000
        /*0ab4*/ 	.word	0x00000000
        /*0ab8*/ 	.short	0x010a
        /*0aba*/ 	.byte	0xff
	.zero		1


	//   ....[155]....
        /*0abc*/ 	.word	0x00009260
        /*0ac0*/ 	.word	0x00000000
        /*0ac4*/ 	.word	0x00000000
        /*0ac8*/ 	.short	0x010a
        /*0aca*/ 	.byte	0xff
	.zero		1


	//   ....[156]....
        /*0acc*/ 	.word	0x000092c0
        /*0ad0*/ 	.word	0x00000000
        /*0ad4*/ 	.word	0x00000000
        /*0ad8*/ 	.short	0x010a
        /*0ada*/ 	.byte	0xff
	.zero		1


	//   ....[157]....
        /*0adc*/ 	.word	0x00009320
        /*0ae0*/ 	.word	0x00000000
        /*0ae4*/ 	.word	0x00000000
        /*0ae8*/ 	.short	0x010a
        /*0aea*/ 	.byte	0xff
	.zero		1


	//   ....[158]....
        /*0aec*/ 	.word	0x00009380
        /*0af0*/ 	.word	0x00000000
        /*0af4*/ 	.word	0x00000000
        /*0af8*/ 	.short	0x010a
        /*0afa*/ 	.byte	0xff
	.zero		1


	//   ....[159]....
        /*0afc*/ 	.word	0x000093e0
        /*0b00*/ 	.word	0x00000000
        /*0b04*/ 	.word	0x00000000
        /*0b08*/ 	.short	0x010a
        /*0b0a*/ 	.byte	0xff
	.zero		1


	//   ....[160]....
        /*0b0c*/ 	.word	0x00009440
        /*0b10*/ 	.word	0x00000000
        /*0b14*/ 	.word	0x00000000
        /*0b18*/ 	.short	0x010a
        /*0b1a*/ 	.byte	0xff
	.zero		1


	//   ....[161]....
        /*0b1c*/ 	.word	0x000094a0
        /*0b20*/ 	.word	0x00000000
        /*0b24*/ 	.word	0x00000000
        /*0b28*/ 	.short	0x010a
        /*0b2a*/ 	.byte	0xff
	.zero		1


	//   ....[162]....
        /*0b2c*/ 	.word	0x00009500
        /*0b30*/ 	.word	0x00000000
        /*0b34*/ 	.word	0x00000000
        /*0b38*/ 	.short	0x010a
        /*0b3a*/ 	.byte	0xff
	.zero		1


	//   ....[163]....
        /*0b3c*/ 	.word	0x00009560
        /*0b40*/ 	.word	0x00000000
        /*0b44*/ 	.word	0x00000000
        /*0b48*/ 	.short	0x010a
        /*0b4a*/ 	.byte	0xff
	.zero		1


	//   ....[164]....
        /*0b4c*/ 	.word	0x000095b0
        /*0b50*/ 	.word	0x00000002
        /*0b54*/ 	.word	0x000001c0
        /*0b58*/ 	.short	0x010a
        /*0b5a*/ 	.byte	0xff
	.zero		1


	//   ....[165]....
        /*0b5c*/ 	.word	0x00009610
        /*0b60*/ 	.word	0x00000002
        /*0b64*/ 	.word	0x00000170
        /*0b68*/ 	.short	0x010a
        /*0b6a*/ 	.byte	0xff
	.zero		1


	//   ....[166]....
        /*0b6c*/ 	.word	0x00009660
        /*0b70*/ 	.word	0x00000002
        /*0b74*/ 	.word	0x00000160
        /*0b78*/ 	.short	0x010a
        /*0b7a*/ 	.byte	0xff
	.zero		1


	//   ....[167]....
        /*0b7c*/ 	.word	0x000096c0
        /*0b80*/ 	.word	0x00000000
        /*0b84*/ 	.word	0x00000170
        /*0b88*/ 	.short	0x010a
        /*0b8a*/ 	.byte	0xff
	.zero		1


	//   ....[168]....
        /*0b8c*/ 	.word	0x00009710
        /*0b90*/ 	.word	0x00000000
        /*0b94*/ 	.word	0x00000160
        /*0b98*/ 	.short	0x010a
        /*0b9a*/ 	.byte	0xff
	.zero		1


	//   ....[169]....
        /*0b9c*/ 	.word	0x00009770
        /*0ba0*/ 	.word	0x00000002
        /*0ba4*/ 	.word	0x000001a0
        /*0ba8*/ 	.short	0x010a
        /*0baa*/ 	.byte	0xff
	.zero		1


	//   ....[170]....
        /*0bac*/ 	.word	0x000097d0
        /*0bb0*/ 	.word	0x00000000
        /*0bb4*/ 	.word	0x00000000
        /*0bb8*/ 	.short	0x010a
        /*0bba*/ 	.byte	0xff
	.zero		1


	//   ....[171]....
        /*0bbc*/ 	.word	0x00009830
        /*0bc0*/ 	.word	0x00000000
        /*0bc4*/ 	.word	0x00000000
        /*0bc8*/ 	.short	0x010a
        /*0bca*/ 	.byte	0xff
	.zero		1


	//   ....[172]....
        /*0bcc*/ 	.word	0x00009890
        /*0bd0*/ 	.word	0x00000000
        /*0bd4*/ 	.word	0x00000000
        /*0bd8*/ 	.short	0x010a
        /*0bda*/ 	.byte	0xff
	.zero		1


	//   ....[173]....
        /*0bdc*/ 	.word	0x000098f0
        /*0be0*/ 	.word	0x00000000
        /*0be4*/ 	.word	0x00000000
        /*0be8*/ 	.short	0x010a
        /*0bea*/ 	.byte	0xff
	.zero		1


	//   ....[174]....
        /*0bec*/ 	.word	0x00009950
        /*0bf0*/ 	.word	0x00000000
        /*0bf4*/ 	.word	0x00000000
        /*0bf8*/ 	.short	0x010a
        /*0bfa*/ 	.byte	0xff
	.zero		1


	//   ....[175]....
        /*0bfc*/ 	.word	0x000099a0
        /*0c00*/ 	.word	0x00000008
        /*0c04*/ 	.word	0x00000160
        /*0c08*/ 	.short	0x010a
        /*0c0a*/ 	.byte	0xff
	.zero		1


	//   ....[176]....
        /*0c0c*/ 	.word	0x00009a00
        /*0c10*/ 	.word	0x00000000
        /*0c14*/ 	.word	0x00000158
        /*0c18*/ 	.short	0x010a
        /*0c1a*/ 	.byte	0xff
	.zero		1


	//   ....[177]....
        /*0c1c*/ 	.word	0x00009a60
        /*0c20*/ 	.word	0x00000000
        /*0c24*/ 	.word	0x00000130
        /*0c28*/ 	.short	0x010a
        /*0c2a*/ 	.byte	0xff
	.zero		1


	//   ....[178]....
        /*0c2c*/ 	.word	0x00009ac0
        /*0c30*/ 	.word	0x00000000
        /*0c34*/ 	.word	0x00000138
        /*0c38*/ 	.short	0x010a
        /*0c3a*/ 	.byte	0xff
	.zero		1


	//   ....[179]....
        /*0c3c*/ 	.word	0x00009b20
        /*0c40*/ 	.word	0x00000000
        /*0c44*/ 	.word	0x00000140
        /*0c48*/ 	.short	0x010a
        /*0c4a*/ 	.byte	0xff
	.zero		1


	//   ....[180]....
        /*0c4c*/ 	.word	0x00009b80
        /*0c50*/ 	.word	0x00000000
        /*0c54*/ 	.word	0x00000148
        /*0c58*/ 	.short	0x010a
        /*0c5a*/ 	.byte	0xff
	.zero		1


	//   ....[181]....
        /*0c5c*/ 	.word	0x00009be0
        /*0c60*/ 	.word	0x00000000
        /*0c64*/ 	.word	0x00000130
        /*0c68*/ 	.short	0x010a
        /*0c6a*/ 	.byte	0xff
	.zero		1


	//   ....[182]....
        /*0c6c*/ 	.word	0x00009c40
        /*0c70*/ 	.word	0x00000000
        /*0c74*/ 	.word	0x00000138
        /*0c78*/ 	.short	0x010a
        /*0c7a*/ 	.byte	0xff
	.zero		1


	//   ....[183]....
        /*0c7c*/ 	.word	0x00009ca0
        /*0c80*/ 	.word	0x00000000
        /*0c84*/ 	.word	0x00000140
        /*0c88*/ 	.short	0x010a
        /*0c8a*/ 	.byte	0xff
	.zero		1


	//   ....[184]....
        /*0c8c*/ 	.word	0x00009cf0
        /*0c90*/ 	.word	0x00000003
        /*0c94*/ 	.word	0x00000160
        /*0c98*/ 	.short	0x010a
        /*0c9a*/ 	.byte	0xff
	.zero		1


	//   ....[185]....
        /*0c9c*/ 	.word	0x00009d50
        /*0ca0*/ 	.word	0x00000000
        /*0ca4*/ 	.word	0x00000110
        /*0ca8*/ 	.short	0x010a
        /*0caa*/ 	.byte	0xff
	.zero		1


	//   ....[186]....
        /*0cac*/ 	.word	0x00009da0
        /*0cb0*/ 	.word	0x0000001a
        /*0cb4*/ 	.word	0x00000180
        /*0cb8*/ 	.short	0x010a
        /*0cba*/ 	.byte	0xff
	.zero		1


	//   ....[187]....
        /*0cbc*/ 	.word	0x00009df0
        /*0cc0*/ 	.word	0x00000004
        /*0cc4*/ 	.word	0x00000110
        /*0cc8*/ 	.short	0x010a
        /*0cca*/ 	.byte	0xff
	.zero		1


	//   ....[188]....
        /*0ccc*/ 	.word	0x00009e40
        /*0cd0*/ 	.word	0x00000002
        /*0cd4*/ 	.word	0x00000110
        /*0cd8*/ 	.short	0x010a
        /*0cda*/ 	.byte	0xff
	.zero		1


	//   ....[189]....
        /*0cdc*/ 	.word	0x00009e90
        /*0ce0*/ 	.word	0x00000003
        /*0ce4*/ 	.word	0x00000110
        /*0ce8*/ 	.short	0x010a
        /*0cea*/ 	.byte	0xff
	.zero		1


	//----- nvinfo : EIATTR_NUM_MBARRIERS
	.align		4
.L_47:
        /*0cec*/ 	.byte	0x03, 0x38
        /*0cee*/ 	.short	0x003c


	//----- nvinfo : EIATTR_EXIT_INSTR_OFFSETS
	.align		4
        /*0cf0*/ 	.byte	0x04, 0x1c
        /*0cf2*/ 	.short	(.L_49 - .L_48)


	//   ....[0]....
.L_48:
        /*0cf4*/ 	.word	0x00003230


	//   ....[1]....
        /*0cf8*/ 	.word	0x00003740


	//   ....[2]....
        /*0cfc*/ 	.word	0x000037a0


	//   ....[3]....
        /*0d00*/ 	.word	0x00004640


	//   ....[4]....
        /*0d04*/ 	.word	0x00005870


	//   ....[5]....
        /*0d08*/ 	.word	0x000058b0


	//   ....[6]....
        /*0d0c*/ 	.word	0x00008d10


	//   ....[7]....
        /*0d10*/ 	.word	0x00008d90


	//   ....[8]....
        /*0d14*/ 	.word	0x00008dc0


	//   ....[9]....
        /*0d18*/ 	.word	0x00008e40


	//----- nvinfo : EIATTR_MAX_THREADS
	.align		4
.L_49:
        /*0d1c*/ 	.byte	0x04, 0x05
        /*0d1e*/ 	.short	(.L_51 - .L_50)
.L_50:
        /*0d20*/ 	.word	0x00000100
        /*0d24*/ 	.word	0x00000001
        /*0d28*/ 	.word	0x00000001


	//----- nvinfo : EIATTR_CRS_STACK_SIZE
	.align		4
.L_51:
        /*0d2c*/ 	.byte	0x04, 0x1e
        /*0d2e*/ 	.short	(.L_53 - .L_52)
.L_52:
        /*0d30*/ 	.word	0x00000000


	//----- nvinfo : EIATTR_CBANK_PARAM_SIZE
	.align		4
.L_53:
        /*0d34*/ 	.byte	0x03, 0x19
        /*0d36*/ 	.short	0x0800


	//----- nvinfo : EIATTR_PARAM_CBANK
	.align		4
        /*0d38*/ 	.byte	0x04, 0x0a
        /*0d3a*/ 	.short	(.L_55 - .L_54)
	.align		4
.L_54:
        /*0d3c*/ 	.word	index@(.nv.constant0._ZN7cutlass13device_kernelINS_4gemm6kernel13GemmUniversalIN4cute5tupleIJiiiiEEENS1_10collective13CollectiveMmaINS1_35MainloopSm100TmaUmmaWarpSpecializedILi17ELi2ELi4ENS5_IJNS4_1CILi2EEENSA_ILi1EEESC_EEEEENS5_IJNSA_ILi64EEENSA_ILi128EEENSA_ILi32EEEEEENS_10bfloat16_tENS5_IJlSC_lEEESJ_SK_NS4_8TiledMMAINS4_8MMA_AtomIJNS4_20SM100_MMA_F16BF16_SSISJ_SJ_fLi64ELi128ELNS4_4UMMA5MajorE0ELSP_0ELNSO_7ScaleInE0ELSQ_0EEEEEENS4_6LayoutINS5_IJSC_SC_SC_EEENS5_IJNSA_ILi0EEESV_SV_EEEEENS5_IJNS4_10UnderscoreESY_SY_EEEEENS4_13SM90_TMA_LOADENS4_14ComposedLayoutINS4_7SwizzleILi2ELi4ELi3EEENS4_18smem_ptr_flag_bitsILi16EEENST_INS5_IJNSA_ILi8EEESH_EEENS5_IJSH_SC_EEEEEEEvNS4_8identityENS4_23SM90_TMA_LOAD_MULTICASTES1B_vS1C_EENS_8epilogue10collective18CollectiveEpilogueINS1F_23Sm100TmaWarpSpecializedILi4ELi2ELi16ELb1ELb0EEEJSI_NS5_IJNST_ISF_SC_EENST_ISH_SC_EEEEESJ_SK_SJ_SK_NS1F_6fusion15FusionCallbacksIS1J_NS1N_17LinearCombinationISJ_fSJ_fLNS_15FloatRoundStyleE2EEESI_S1M_JEEENS4_5SM1004TMEM4LOAD26SM100_TMEM_LOAD_16dp256b4xES11_S1B_NS4_17SM75_U32x4_LDSM_NENS4_14SM90_TMA_STOREES1B_NS4_17SM90_U32x4_STSM_NENS4_39AutoVectorizingCopyWithAssumedAlignmentILi128EEEEEEvvEEEEvNT_6ParamsE)
        /*0d40*/ 	.short	0x0380
        /*0d42*/ 	.short	0x0800


	//----- nvinfo : EIATTR_SW_WAR
	.align		4
.L_55:
        /*0d44*/ 	.byte	0x04, 0x36
        /*0d46*/ 	.short	(.L_57 - .L_56)
.L_56:
        /*0d48*/ 	.word	0x00000008
.L_57:


//--------------------- .nv.callgraph             --------------------------
	.section	.nv.callgraph,"",@"SHT_CUDA_CALLGRAPH"
	.align	4
	.sectionentsize	8
	.align		4
        /*0000*/ 	.word	0x00000000
	.align		4
        /*0004*/ 	.word	0xffffffff
	.align		4
        /*0008*/ 	.word	index@(_ZN7cutlass13device_kernelINS_4gemm6kernel13GemmUniversalIN4cute5tupleIJiiiiEEENS1_10collective13CollectiveMmaINS1_35MainloopSm100TmaUmmaWarpSpecializedILi17ELi2ELi4ENS5_IJNS4_1CILi2EEENSA_ILi1EEESC_EEEEENS5_IJNSA_ILi64EEENSA_ILi128EEENSA_ILi32EEEEEENS_10bfloat16_tENS5_IJlSC_lEEESJ_SK_NS4_8TiledMMAINS4_8MMA_AtomIJNS4_20SM100_MMA_F16BF16_SSISJ_SJ_fLi64ELi128ELNS4_4UMMA5MajorE0ELSP_0ELNSO_7ScaleInE0ELSQ_0EEEEEENS4_6LayoutINS5_IJSC_SC_SC_EEENS5_IJNSA_ILi0EEESV_SV_EEEEENS5_IJNS4_10UnderscoreESY_SY_EEEEENS4_13SM90_TMA_LOADENS4_14ComposedLayoutINS4_7SwizzleILi2ELi4ELi3EEENS4_18smem_ptr_flag_bitsILi16EEENST_INS5_IJNSA_ILi8EEESH_EEENS5_IJSH_SC_EEEEEEEvNS4_8identityENS4_23SM90_TMA_LOAD_MULTICASTES1B_vS1C_EENS_8epilogue10collective18CollectiveEpilogueINS1F_23Sm100TmaWarpSpecializedILi4ELi2ELi16ELb1ELb0EEEJSI_NS5_IJNST_ISF_SC_EENST_ISH_SC_EEEEESJ_SK_SJ_SK_NS1F_6fusion15FusionCallbacksIS1J_NS1N_17LinearCombinationISJ_fSJ_fLNS_15FloatRoundStyleE2EEESI_S1M_JEEENS4_5SM1004TMEM4LOAD26SM100_TMEM_LOAD_16dp256b4xES11_S1B_NS4_17SM75_U32x4_LDSM_NENS4_14SM90_TMA_STOREES1B_NS4_17SM90_U32x4_STSM_NENS4_39AutoVectorizingCopyWithAssumedAlignmentILi128EEEEEEvvEEEEvNT_6ParamsE)
	.align		4
        /*000c*/ 	.word	index@(__assertfail)
	.align		4
        /*0010*/ 	.word	0x00000000
	.align		4
        /*0014*/ 	.word	0xfffffffe
	.align		4
        /*0018*/ 	.word	0x00000000
	.align		4
        /*001c*/ 	.word	0xfffffffd
	.align		4
        /*0020*/ 	.word	0x00000000
	.align		4
        /*0024*/ 	.word	0xfffffffc


//--------------------- .nv.constant4             --------------------------
	.section	.nv.constant4,"a",@progbits
	.align	8
	.align		8
.nv.constant4:
        /*0000*/ 	.dword	__assertfail
	.align		8
        /*0008*/ 	.dword	__unnamed_1
	.align		8
        /*0010*/ 	.dword	__unnamed_2
	.align		8
        /*0018*/ 	.dword	_ZN40_INTERNAL_40ba53da_4_k_cu_ca09fc7c_303934cuda3std3__45__cpo5beginE
	.align		8
        /*0020*/ 	.dword	_ZN40_INTERNAL_40ba53da_4_k_cu_ca09fc7c_303934cuda3std3__45__cpo3endE
	.align		8
        /*0028*/ 	.dword	_ZN40_INTERNAL_40ba53da_4_k_cu_ca09fc7c_303934cuda3std3__45__cpo6cbeginE
	.align		8
        /*0030*/ 	.dword	_ZN40_INTERNAL_40ba53da_4_k_cu_ca09fc7c_303934cuda3std3__45__cpo4cendE
	.align		8
        /*0038*/ 	.dword	_ZN40_INTERNAL_40ba53da_4_k_cu_ca09fc7c_303934cuda3std3__442_GLOBAL__N__40ba53da_4_k_cu_ca09fc7c_303936ignoreE
	.align		8
        /*0040*/ 	.dword	_ZN40_INTERNAL_40ba53da_4_k_cu_ca09fc7c_303934cuda3std3__419piecewise_constructE
	.align		8
        /*0048*/ 	.dword	_ZN40_INTERNAL_40ba53da_4_k_cu_ca09fc7c_303934cuda3std3__48in_placeE
	.align		8
        /*0050*/ 	.dword	_ZN40_INTERNAL_40ba53da_4_k_cu_ca09fc7c_303934cuda3std6ranges3__45__cpo4swapE
	.align		8
        /*0058*/ 	.dword	_ZN40_INTERNAL_40ba53da_4_k_cu_ca09fc7c_303934cuda3std6ranges3__45__cpo9iter_moveE
	.align		8
        /*0060*/ 	.dword	_ZN40_INTERNAL_40ba53da_4_k_cu_ca09fc7c_303934cute7productE
	.align		8
        /*0068*/ 	.dword	_ZN40_INTERNAL_40ba53da_4_k_cu_ca09fc7c_303934cute1_E
	.align		8
        /*0070*/ 	.dword	$str$25
	.align		8
        /*0078*/ 	.dword	$str$26
	.align		8
        /*0080*/ 	.dword	$str$27
	.align		8
        /*0088*/ 	.dword	$str$28


//--------------------- .text._ZN7cutlass13device_kernelINS_4gemm6kernel13GemmUniversalIN4cute5tupleIJiiiiEEENS1_10collective13CollectiveMmaINS1_35MainloopSm100TmaUmmaWarpSpecializedILi17ELi2ELi4ENS5_IJNS4_1CILi2EEENSA_ILi1EEESC_EEEEENS5_IJNSA_ILi64EEENSA_ILi128EEENSA_ILi32EEEEEENS_10bfloat16_tENS5_IJlSC_lEEESJ_SK_NS4_8TiledMMAINS4_8MMA_AtomIJNS4_20SM100_MMA_F16BF16_SSISJ_SJ_fLi64ELi128ELNS4_4UMMA5MajorE0ELSP_0ELNSO_7ScaleInE0ELSQ_0EEEEEENS4_6LayoutINS5_IJSC_SC_SC_EEENS5_IJNSA_ILi0EEESV_SV_EEEEENS5_IJNS4_10UnderscoreESY_SY_EEEEENS4_13SM90_TMA_LOADENS4_14ComposedLayoutINS4_7SwizzleILi2ELi4ELi3EEENS4_18smem_ptr_flag_bitsILi16EEENST_INS5_IJNSA_ILi8EEESH_EEENS5_IJSH_SC_EEEEEEEvNS4_8identityENS4_23SM90_TMA_LOAD_MULTICASTES1B_vS1C_EENS_8epilogue10collective18CollectiveEpilogueINS1F_23Sm100TmaWarpSpecializedILi4ELi2ELi16ELb1ELb0EEEJSI_NS5_IJNST_ISF_SC_EENST_ISH_SC_EEEEESJ_SK_SJ_SK_NS1F_6fusion15FusionCallbacksIS1J_NS1N_17LinearCombinationISJ_fSJ_fLNS_15FloatRoundStyleE2EEESI_S1M_JEEENS4_5SM1004TMEM4LOAD26SM100_TMEM_LOAD_16dp256b4xES11_S1B_NS4_17SM75_U32x4_LDSM_NENS4_14SM90_TMA_STOREES1B_NS4_17SM90_U32x4_STSM_NENS4_39AutoVectorizingCopyWithAssumedAlignmentILi128EEEEEEvvEEEEvNT_6ParamsE --------------------------
	.section	.text._ZN7cutlass13device_kernelINS_4gemm6kernel13GemmUniversalIN4cute5tupleIJiiiiEEENS1_10collective13CollectiveMmaINS1_35MainloopSm100TmaUmmaWarpSpecializedILi17ELi2ELi4ENS5_IJNS4_1CILi2EEENSA_ILi1EEESC_EEEEENS5_IJNSA_ILi64EEENSA_ILi128EEENSA_ILi32EEEEEENS_10bfloat16_tENS5_IJlSC_lEEESJ_SK_NS4_8TiledMMAINS4_8MMA_AtomIJNS4_20SM100_MMA_F16BF16_SSISJ_SJ_fLi64ELi128ELNS4_4UMMA5MajorE0ELSP_0ELNSO_7ScaleInE0ELSQ_0EEEEEENS4_6LayoutINS5_IJSC_SC_SC_EEENS5_IJNSA_ILi0EEESV_SV_EEEEENS5_IJNS4_10UnderscoreESY_SY_EEEEENS4_13SM90_TMA_LOADENS4_14ComposedLayoutINS4_7SwizzleILi2ELi4ELi3EEENS4_18smem_ptr_flag_bitsILi16EEENST_INS5_IJNSA_ILi8EEESH_EEENS5_IJSH_SC_EEEEEEEvNS4_8identityENS4_23SM90_TMA_LOAD_MULTICASTES1B_vS1C_EENS_8epilogue10collective18CollectiveEpilogueINS1F_23Sm100TmaWarpSpecializedILi4ELi2ELi16ELb1ELb0EEEJSI_NS5_IJNST_ISF_SC_EENST_ISH_SC_EEEEESJ_SK_SJ_SK_NS1F_6fusion15FusionCallbacksIS1J_NS1N_17LinearCombinationISJ_fSJ_fLNS_15FloatRoundStyleE2EEESI_S1M_JEEENS4_5SM1004TMEM4LOAD26SM100_TMEM_LOAD_16dp256b4xES11_S1B_NS4_17SM75_U32x4_LDSM_NENS4_14SM90_TMA_STOREES1B_NS4_17SM90_U32x4_STSM_NENS4_39AutoVectorizingCopyWithAssumedAlignmentILi128EEEEEEvvEEEEvNT_6ParamsE,"ax",@progbits
	.align	128
.text._ZN7cutlass13device_kernelINS_4gemm6kernel13GemmUniversalIN4cute5tupleIJiiiiEEENS1_10collective13CollectiveMmaINS1_35MainloopSm100TmaUmmaWarpSpecializedILi17ELi2ELi4ENS5_IJNS4_1CILi2EEENSA_ILi1EEESC_EEEEENS5_IJNSA_ILi64EEENSA_ILi128EEENSA_ILi32EEEEEENS_10bfloat16_tENS5_IJlSC_lEEESJ_SK_NS4_8TiledMMAINS4_8MMA_AtomIJNS4_20SM100_MMA_F16BF16_SSISJ_SJ_fLi64ELi128ELNS4_4UMMA5MajorE0ELSP_0ELNSO_7ScaleInE0ELSQ_0EEEEEENS4_6LayoutINS5_IJSC_SC_SC_EEENS5_IJNSA_ILi0EEESV_SV_EEEEENS5_IJNS4_10UnderscoreESY_SY_EEEEENS4_13SM90_TMA_LOADENS4_14ComposedLayoutINS4_7SwizzleILi2ELi4ELi3EEENS4_18smem_ptr_flag_bitsILi16EEENST_INS5_IJNSA_ILi8EEESH_EEENS5_IJSH_SC_EEEEEEEvNS4_8identityENS4_23SM90_TMA_LOAD_MULTICASTES1B_vS1C_EENS_8epilogue10collective18CollectiveEpilogueINS1F_23Sm100TmaWarpSpecializedILi4ELi2ELi16ELb1ELb0EEEJSI_NS5_IJNST_ISF_SC_EENST_ISH_SC_EEEEESJ_SK_SJ_SK_NS1F_6fusion15FusionCallbacksIS1J_NS1N_17LinearCombinationISJ_fSJ_fLNS_15FloatRoundStyleE2EEESI_S1M_JEEENS4_5SM1004TMEM4LOAD26SM100_TMEM_LOAD_16dp256b4xES11_S1B_NS4_17SM75_U32x4_LDSM_NENS4_14SM90_TMA_STOREES1B_NS4_17SM90_U32x4_STSM_NENS4_39AutoVectorizingCopyWithAssumedAlignmentILi128EEEEEEvvEEEEvNT_6ParamsE:
        .type           _ZN7cutlass13device_kernelINS_4gemm6kernel13GemmUniversalIN4cute5tupleIJiiiiEEENS1_10collective13CollectiveMmaINS1_35MainloopSm100TmaUmmaWarpSpecializedILi17ELi2ELi4ENS5_IJNS4_1CILi2EEENSA_ILi1EEESC_EEEEENS5_IJNSA_ILi64EEENSA_ILi128EEENSA_ILi32EEEEEENS_10bfloat16_tENS5_IJlSC_lEEESJ_SK_NS4_8TiledMMAINS4_8MMA_AtomIJNS4_20SM100_MMA_F16BF16_SSISJ_SJ_fLi64ELi128ELNS4_4UMMA5MajorE0ELSP_0ELNSO_7ScaleInE0ELSQ_0EEEEEENS4_6LayoutINS5_IJSC_SC_SC_EEENS5_IJNSA_ILi0EEESV_SV_EEEEENS5_IJNS4_10UnderscoreESY_SY_EEEEENS4_13SM90_TMA_LOADENS4_14ComposedLayoutINS4_7SwizzleILi2ELi4ELi3EEENS4_18smem_ptr_flag_bitsILi16EEENST_INS5_IJNSA_ILi8EEESH_EEENS5_IJSH_SC_EEEEEEEvNS4_8identityENS4_23SM90_TMA_LOAD_MULTICASTES1B_vS1C_EENS_8epilogue10collective18CollectiveEpilogueINS1F_23Sm100TmaWarpSpecializedILi4ELi2ELi16ELb1ELb0EEEJSI_NS5_IJNST_ISF_SC_EENST_ISH_SC_EEEEESJ_SK_SJ_SK_NS1F_6fusion15FusionCallbacksIS1J_NS1N_17LinearCombinationISJ_fSJ_fLNS_15FloatRoundStyleE2EEESI_S1M_JEEENS4_5SM1004TMEM4LOAD26SM100_TMEM_LOAD_16dp256b4xES11_S1B_NS4_17SM75_U32x4_LDSM_NENS4_14SM90_TMA_STOREES1B_NS4_17SM90_U32x4_STSM_NENS4_39AutoVectorizingCopyWithAssumedAlignmentILi128EEEEEEvvEEEEvNT_6ParamsE,@function
        .size           _ZN7cutlass13device_kernelINS_4gemm6kernel13GemmUniversalIN4cute5tupleIJiiiiEEENS1_10collective13CollectiveMmaINS1_35MainloopSm100TmaUmmaWarpSpecializedILi17ELi2ELi4ENS5_IJNS4_1CILi2EEENSA_ILi1EEESC_EEEEENS5_IJNSA_ILi64EEENSA_ILi128EEENSA_ILi32EEEEEENS_10bfloat16_tENS5_IJlSC_lEEESJ_SK_NS4_8TiledMMAINS4_8MMA_AtomIJNS4_20SM100_MMA_F16BF16_SSISJ_SJ_fLi64ELi128ELNS4_4UMMA5MajorE0ELSP_0ELNSO_7ScaleInE0ELSQ_0EEEEEENS4_6LayoutINS5_IJSC_SC_SC_EEENS5_IJNSA_ILi0EEESV_SV_EEEEENS5_IJNS4_10UnderscoreESY_SY_EEEEENS4_13SM90_TMA_LOADENS4_14ComposedLayoutINS4_7SwizzleILi2ELi4ELi3EEENS4_18smem_ptr_flag_bitsILi16EEENST_INS5_IJNSA_ILi8EEESH_EEENS5_IJSH_SC_EEEEEEEvNS4_8identityENS4_23SM90_TMA_LOAD_MULTICASTES1B_vS1C_EENS_8epilogue10collective18CollectiveEpilogueINS1F_23Sm100TmaWarpSpecializedILi4ELi2ELi16ELb1ELb0EEEJSI_NS5_IJNST_ISF_SC_EENST_ISH_SC_EEEEESJ_SK_SJ_SK_NS1F_6fusion15FusionCallbacksIS1J_NS1N_17LinearCombinationISJ_fSJ_fLNS_15FloatRoundStyleE2EEESI_S1M_JEEENS4_5SM1004TMEM4LOAD26SM100_TMEM_LOAD_16dp256b4xES11_S1B_NS4_17SM75_U32x4_LDSM_NENS4_14SM90_TMA_STOREES1B_NS4_17SM90_U32x4_STSM_NENS4_39AutoVectorizingCopyWithAssumedAlignmentILi128EEEEEEvvEEEEvNT_6ParamsE,(.L_x_223 - _ZN7cutlass13device_kernelINS_4gemm6kernel13GemmUniversalIN4cute5tupleIJiiiiEEENS1_10collective13CollectiveMmaINS1_35MainloopSm100TmaUmmaWarpSpecializedILi17ELi2ELi4ENS5_IJNS4_1CILi2EEENSA_ILi1EEESC_EEEEENS5_IJNSA_ILi64EEENSA_ILi128EEENSA_ILi32EEEEEENS_10bfloat16_tENS5_IJlSC_lEEESJ_SK_NS4_8TiledMMAINS4_8MMA_AtomIJNS4_20SM100_MMA_F16BF16_SSISJ_SJ_fLi64ELi128ELNS4_4UMMA5MajorE0ELSP_0ELNSO_7ScaleInE0ELSQ_0EEEEEENS4_6LayoutINS5_IJSC_SC_SC_EEENS5_IJNSA_ILi0EEESV_SV_EEEEENS5_IJNS4_10UnderscoreESY_SY_EEEEENS4_13SM90_TMA_LOADENS4_14ComposedLayoutINS4_7SwizzleILi2ELi4ELi3EEENS4_18smem_ptr_flag_bitsILi16EEENST_INS5_IJNSA_ILi8EEESH_EEENS5_IJSH_SC_EEEEEEEvNS4_8identityENS4_23SM90_TMA_LOAD_MULTICASTES1B_vS1C_EENS_8epilogue10collective18CollectiveEpilogueINS1F_23Sm100TmaWarpSpecializedILi4ELi2ELi16ELb1ELb0EEEJSI_NS5_IJNST_ISF_SC_EENST_ISH_SC_EEEEESJ_SK_SJ_SK_NS1F_6fusion15FusionCallbacksIS1J_NS1N_17LinearCombinationISJ_fSJ_fLNS_15FloatRoundStyleE2EEESI_S1M_JEEENS4_5SM1004TMEM4LOAD26SM100_TMEM_LOAD_16dp256b4xES11_S1B_NS4_17SM75_U32x4_LDSM_NENS4_14SM90_TMA_STOREES1B_NS4_17SM90_U32x4_STSM_NENS4_39AutoVectorizingCopyWithAssumedAlignmentILi128EEEEEEvvEEEEvNT_6ParamsE)
        .other          _ZN7cutlass13device_kernelINS_4gemm6kernel13GemmUniversalIN4cute5tupleIJiiiiEEENS1_10collective13CollectiveMmaINS1_35MainloopSm100TmaUmmaWarpSpecializedILi17ELi2ELi4ENS5_IJNS4_1CILi2EEENSA_ILi1EEESC_EEEEENS5_IJNSA_ILi64EEENSA_ILi128EEENSA_ILi32EEEEEENS_10bfloat16_tENS5_IJlSC_lEEESJ_SK_NS4_8TiledMMAINS4_8MMA_AtomIJNS4_20SM100_MMA_F16BF16_SSISJ_SJ_fLi64ELi128ELNS4_4UMMA5MajorE0ELSP_0ELNSO_7ScaleInE0ELSQ_0EEEEEENS4_6LayoutINS5_IJSC_SC_SC_EEENS5_IJNSA_ILi0EEESV_SV_EEEEENS5_IJNS4_10UnderscoreESY_SY_EEEEENS4_13SM90_TMA_LOADENS4_14ComposedLayoutINS4_7SwizzleILi2ELi4ELi3EEENS4_18smem_ptr_flag_bitsILi16EEENST_INS5_IJNSA_ILi8EEESH_EEENS5_IJSH_SC_EEEEEEEvNS4_8identityENS4_23SM90_TMA_LOAD_MULTICASTES1B_vS1C_EENS_8epilogue10collective18CollectiveEpilogueINS1F_23Sm100TmaWarpSpecializedILi4ELi2ELi16ELb1ELb0EEEJSI_NS5_IJNST_ISF_SC_EENST_ISH_SC_EEEEESJ_SK_SJ_SK_NS1F_6fusion15FusionCallbacksIS1J_NS1N_17LinearCombinationISJ_fSJ_fLNS_15FloatRoundStyleE2EEESI_S1M_JEEENS4_5SM1004TMEM4LOAD26SM100_TMEM_LOAD_16dp256b4xES11_S1B_NS4_17SM75_U32x4_LDSM_NENS4_14SM90_TMA_STOREES1B_NS4_17SM90_U32x4_STSM_NENS4_39AutoVectorizingCopyWithAssumedAlignmentILi128EEEEEEvvEEEEvNT_6ParamsE,@"STO_CUDA_ENTRY STV_DEFAULT"
_ZN7cutlass13device_kernelINS_4gemm6kernel13GemmUniversalIN4cute5tupleIJiiiiEEENS1_10collective13CollectiveMmaINS1_35MainloopSm100TmaUmmaWarpSpecializedILi17ELi2ELi4ENS5_IJNS4_1CILi2EEENSA_ILi1EEESC_EEEEENS5_IJNSA_ILi64EEENSA_ILi128EEENSA_ILi32EEEEEENS_10bfloat16_tENS5_IJlSC_lEEESJ_SK_NS4_8TiledMMAINS4_8MMA_AtomIJNS4_20SM100_MMA_F16BF16_SSISJ_SJ_fLi64ELi128ELNS4_4UMMA5MajorE0ELSP_0ELNSO_7ScaleInE0ELSQ_0EEEEEENS4_6LayoutINS5_IJSC_SC_SC_EEENS5_IJNSA_ILi0EEESV_SV_EEEEENS5_IJNS4_10UnderscoreESY_SY_EEEEENS4_13SM90_TMA_LOADENS4_14ComposedLayoutINS4_7SwizzleILi2ELi4ELi3EEENS4_18smem_ptr_flag_bitsILi16EEENST_INS5_IJNSA_ILi8EEESH_EEENS5_IJSH_SC_EEEEEEEvNS4_8identityENS4_23SM90_TMA_LOAD_MULTICASTES1B_vS1C_EENS_8epilogue10collective18CollectiveEpilogueINS1F_23Sm100TmaWarpSpecializedILi4ELi2ELi16ELb1ELb0EEEJSI_NS5_IJNST_ISF_SC_EENST_ISH_SC_EEEEESJ_SK_SJ_SK_NS1F_6fusion15FusionCallbacksIS1J_NS1N_17LinearCombinationISJ_fSJ_fLNS_15FloatRoundStyleE2EEESI_S1M_JEEENS4_5SM1004TMEM4LOAD26SM100_TMEM_LOAD_16dp256b4xES11_S1B_NS4_17SM75_U32x4_LDSM_NENS4_14SM90_TMA_STOREES1B_NS4_17SM90_U32x4_STSM_NENS4_39AutoVectorizingCopyWithAssumedAlignmentILi128EEEEEEvvEEEEvNT_6ParamsE:
[----:B------:R-:W1:Y:S01]  /*0000*/  LDC R1, c[0x0][0x37c] ;  /* 0x0000df00ff017b82 */ /* 0x000e620000000800 */
[----:B------:R-:W2:Y:S01]  /*0010*/  S2R R57, SR_TID.X ;  /* 0x0000000000397919 */ /* 0x000ea20000002100 */
[----:B------:R-:W3:Y:S01]  /*0020*/  LDCU.64 UR8, c[0x0][0x890] ;  /* 0x00011200ff0877ac */ /* 0x000ee20008000a00 */
[----:B------:R-:W-:Y:S02]  /*0030*/  PRMT R45, RZ, 0x7610, R45 ;  /* 0x00007610ff2d7816 */ /* 0x000fe4000000002d */
[----:B------:R-:W-:Y:S01]  /*0040*/  ELECT P3, URZ, PT ;  /* 0x0000000000ff782f */ /* 0x000fe20003860000 */
[----:B---3--:R-:W-:-:S04]  /*0050*/  UISETP.NE.U32.AND UP0, UPT, UR8, URZ, UPT ;  /* 0x000000ff0800728c */ /* 0x008fc8000bf05070 */
[----:B------:R-:W-:Y:S01]  /*0060*/  UISETP.NE.AND.EX UP0, UPT, UR9, URZ, UPT, UP0 ;  /* 0x000000ff0900728c */ /* 0x000fe2000bf05300 */
[----:B--2---:R-:W-:-:S05]  /*0070*/  SHF.R.U32.HI R46, RZ, 0x5, R57 ;  /* 0x00000005ff2e7819 */ /* 0x004fca0000011639 */
[----:B------:R-:W2:Y:S02]  /*0080*/  SHFL.IDX PT, R0, R46, RZ, 0x1f ;  /* 0x00001fff2e007589 */ /* 0x000ea400000e0000 */
[----:B--2---:R-:W-:Y:S01]  /*0090*/  R2UR UR18, R0 ;  /* 0x00000000001272ca */ /* 0x004fe200000e0000 */
[----:B-1----:R-:W-:-:S14]  /*00a0*/  BRA.U UP0, `(.L_x_0) ;  /* 0x0000000100307547 */ /* 0x002fdc000b800000 */
[----:B------:R-:W1:Y:S02]  /*00b0*/  LDCU.64 UR4, c[0x0][0x888] ;  /* 0x00011100ff0477ac */ /* 0x000e640008000a00 */
[----:B-1----:R-:W-:-:S04]  /*00c0*/  UISETP.NE.U32.AND UP0, UPT, UR4, URZ, UPT ;  /* 0x000000ff0400728c */ /* 0x002fc8000bf05070 */
[----:B------:R-:W-:-:S09]  /*00d0*/  UISETP.NE.AND.EX UP0, UPT, UR5, URZ, UPT, UP0 ;  /* 0x000000ff0500728c */ /* 0x000fd2000bf05300 */
[----:B------:R-:W-:Y:S05]  /*00e0*/  BRA.U !UP0, `(.L_x_1) ;  /* 0x0000000108147547 */ /* 0x000fea000b800000 */
[----:B------:R-:W1:Y:S01]  /*00f0*/  LDC.64 R2, c[0x0][0x888] ;  /* 0x00022200ff027b82 */ /* 0x000e620000000a00 */
[----:B------:R-:W1:Y:S02]  /*0100*/  LDCU.64 UR4, c[0x0][0x358] ;  /* 0x00006b00ff0477ac */ /* 0x000e640008000a00 */
[----:B-1----:R1:W5:Y:S01]  /*0110*/  LDG.E R27, desc[UR4][R2.64] ;  /* 0x00000004021b7981 */ /* 0x002362000c1e1900 */
[----:B------:R-:W-:Y:S01]  /*0120*/  HFMA2 R45, -RZ, RZ, 0, 5.9604644775390625e-08 ;  /* 0x00000001ff2d7431 */ /* 0x000fe200000001ff */
[----:B------:R-:W-:Y:S05]  /*0130*/  BRA `(.L_x_0) ;  /* 0x00000000000c7947 */ /* 0x000fea0003800000 */
.L_x_1:
[----:B------:R-:W1:Y:S01]  /*0140*/  LDCU UR4, c[0x0][0x880] ;  /* 0x00011000ff0477ac */ /* 0x000e620008000800 */
[----:B------:R-:W-:Y:S01]  /*0150*/  HFMA2 R45, -RZ, RZ, 0, 5.9604644775390625e-08 ;  /* 0x00000001ff2d7431 */ /* 0x000fe200000001ff */
[----:B-1----:R-:W-:-:S07]  /*0160*/  MOV R27, UR4 ;  /* 0x00000004001b7c02 */ /* 0x002fce0008000f00 */
.L_x_0:
[----:B------:R-:W2:Y:S02]  /*0170*/  LDCU.64 UR4, c[0x0][0x8b0] ;  /* 0x00011600ff0477ac */ /* 0x000ea40008000a00 */
[----:B--2---:R-:W-:-:S04]  /*0180*/  UISETP.NE.U32.AND UP0, UPT, UR4, URZ, UPT ;  /* 0x000000ff0400728c */ /* 0x004fc8000bf05070 */
[----:B------:R-:W-:-:S09]  /*0190*/  UISETP.NE.AND.EX UP0, UPT, UR5, URZ, UPT, UP0 ;  /* 0x000000ff0500728c */ /* 0x000fd2000bf05300 */
[----:B------:R-:W-:Y:S05]  /*01a0*/  BRA.U UP0, `(.L_x_2) ;  /* 0x0000000100287547 */ /* 0x000fea000b800000 */
[----:B------:R-:W2:Y:S02]  /*01b0*/  LDCU.64 UR4, c[0x0][0x8a8] ;  /* 0x00011500ff0477ac */ /* 0x000ea40008000a00 */
[----:B--2---:R-:W-:-:S04]  /*01c0*/  UISETP.NE.U32.AND UP0, UPT, UR4, URZ, UPT ;  /* 0x000000ff0400728c */ /* 0x004fc8000bf05070 */
[----:B------:R-:W-:-:S09]  /*01d0*/  UISETP.NE.AND.EX UP0, UPT, UR5, URZ, UPT, UP0 ;  /* 0x000000ff0500728c */ /* 0x000fd2000bf05300 */
[----:B------:R-:W-:Y:S05]  /*01e0*/  BRA.U !UP0, `(.L_x_3) ;  /* 0x0000000108107547 */ /* 0x000fea000b800000 */
[----:B------:R-:W2:Y:S01]  /*01f0*/  LDC.64 R24, c[0x0][0x8a8] ;  /* 0x00022a00ff187b82 */ /* 0x000ea20000000a00 */
[----:B------:R-:W2:Y:S02]  /*0200*/  LDCU.64 UR4, c[0x0][0x358] ;  /* 0x00006b00ff0477ac */ /* 0x000ea40008000a00 */
[----:B--2---:R2:W5:Y:S01]  /*0210*/  LDG.E R24, desc[UR4][R24.64] ;  /* 0x0000000418187981 */ /* 0x004562000c1e1900 */
[----:B------:R-:W-:Y:S05]  /*0220*/  BRA `(.L_x_2) ;  /* 0x0000000000087947 */ /* 0x000fea0003800000 */
.L_x_3:
[----:B------:R-:W2:Y:S02]  /*0230*/  LDCU UR4, c[0x0][0x8a0] ;  /* 0x00011400ff0477ac */ /* 0x000ea40008000800 */
[----:B--2---:R-:W-:Y:S02]  /*0240*/  MOV R24, UR4 ;  /* 0x0000000400187c02 */ /* 0x004fe40008000f00 */
.L_x_2:
[----:B------:R-:W-:Y:S01]  /*0250*/  IMAD.U32 R0, RZ, RZ, UR18 ;  /* 0x00000012ff007e24 */ /* 0x000fe2000f8e00ff */
[----:B------:R-:W-:Y:S04]  /*0260*/  BSSY.RECONVERGENT B0, `(.L_x_4) ;  /* 0x000000c000007945 */ /* 0x000fe80003800200 */
[C---:B------:R-:W-:Y:S02]  /*0270*/  ISETP.NE.OR P1, PT, R0.reuse, 0x1, !P3 ;  /* 0x000000010000780c */ /* 0x040fe40005f25670 */
[----:B------:R-:W-:-:S11]  /*0280*/  ISETP.NE.OR P0, PT, R0, 0x3, !P3 ;  /* 0x000000030000780c */ /* 0x000fd60005f05670 */
[----:B------:R-:W-:Y:S05]  /*0290*/  @P1 BRA `(.L_x_5) ;  /* 0x0000000000201947 */ /* 0x000fea0003800000 */
[----:B------:R-:W3:Y:S02]  /*02a0*/  LDCU.64 UR4, c[0x0][0x348] ;  /* 0x00006900ff0477ac */ /* 0x000ee40008000a00 */
[----:B---3--:R-:W-:Y:S02]  /*02b0*/  UIADD3 UR6, UP1, UPT, UR4, 0x80, URZ ;  /* 0x0000008004067890 */ /* 0x008fe4000ff3e0ff */
[----:B------:R-:W-:Y:S02]  /*02c0*/  UIADD3 UR4, UP0, UPT, UR4, 0x180, URZ ;  /* 0x0000018004047890 */ /* 0x000fe4000ff1e0ff */
[----:B------:R-:W-:Y:S02]  /*02d0*/  UIADD3.X UR7, UPT, UPT, URZ, UR5, URZ, UP1, !UPT ;  /* 0x00000005ff077290 */ /* 0x000fe40008ffe4ff */
[----:B------:R-:W-:-:S07]  /*02e0*/  UIADD3.X UR5, UPT, UPT, URZ, UR5, URZ, UP0, !UPT ;  /* 0x00000005ff057290 */ /* 0x000fce00087fe4ff */
[----:B------:R3:W-:Y:S02]  /*02f0*/  UTMACCTL.PF [UR6] ;  /* 0x00000000060079b9 */ /* 0x0007e40008040000 */
[----:B------:R3:W-:Y:S02]  /*0300*/  UTMACCTL.PF [UR4] ;  /* 0x00000000040079b9 */ /* 0x0007e40008040000 */
[----:B---3--:R-:W-:Y:S01]  /*0310*/  NOP ;  /* 0x0000000000007918 */ /* 0x008fe20000000000 */
.L_x_5:
[----:B------:R-:W-:Y:S05]  /*0320*/  BSYNC.RECONVERGENT B0 ;  /* 0x0000000000007941 */ /* 0x000fea0003800200 */
.L_x_4:
[----:B------:R-:W-:Y:S04]  /*0330*/  BSSY.RECONVERGENT B0, `(.L_x_6) ;  /* 0x000000a000007945 */ /* 0x000fe80003800200 */
        /* <DEDUP_REMOVED lines=9> */
.L_x_7:
[----:B------:R-:W-:Y:S05]  /*03d0*/  BSYNC.RECONVERGENT B0 ;  /* 0x0000000000007941 */ /* 0x000fea0003800200 */
.L_x_6:
[----:B------:R-:W3:Y:S01]  /*03e0*/  LDCU.64 UR4, c[0x0][0x888] ;  /* 0x00011100ff0477ac */ /* 0x000ee20008000a00 */
[----:B------:R-:W-:Y:S02]  /*03f0*/  UISETP.EQ.U32.AND UP2, UPT, UR8, URZ, UPT ;  /* 0x000000ff0800728c */ /* 0x000fe4000bf42070 */
[----:B------:R-:W-:Y:S02]  /*0400*/  UPLOP3.LUT UP3, UPT, UPT, UPT, UPT, 0x80, 0x8 ;  /* 0x000000000008789c */ /* 0x000fe40003f6f070 */
[----:B---3--:R-:W-:-:S04]  /*0410*/  UISETP.NE.U32.AND UP0, UPT, UR4, URZ, UPT ;  /* 0x000000ff0400728c */ /* 0x008fc8000bf05070 */
[----:B------:R-:W-:-:S04]  /*0420*/  UISETP.NE.AND.EX UP1, UPT, UR5, URZ, UPT, UP0 ;  /* 0x000000ff0500728c */ /* 0x000fc8000bf25300 */
[----:B------:R-:W-:-:S04]  /*0430*/  UISETP.EQ.OR.EX UP4, UPT, UR9, URZ, !UP1, UP2 ;  /* 0x000000ff0900728c */ /* 0x000fc8000cf82720 */
[----:B------:R-:W-:-:S06]  /*0440*/  UP2UR UR4, UPR, URZ, 0x10 ;  /* 0x00000010ff047883 */ /* 0x000fcc0008000000 */
[----:B------:R-:W-:Y:S01]  /*0450*/  MOV R49, UR4 ;  /* 0x0000000400317c02 */ /* 0x000fe20008000f00 */
[----:B------:R-:W-:Y:S06]  /*0460*/  BRA.U !UP4, `(.L_x_8) ;  /* 0x000000010c207547 */ /* 0x000fec000b800000 */
[----:B------:R-:W-:Y:S01]  /*0470*/  UISETP.NE.U32.AND UP2, UPT, UR8, URZ, UPT ;  /* 0x000000ff0800728c */ /* 0x000fe2000bf45070 */
[----:B-----5:R-:W-:Y:S01]  /*0480*/  FSETP.NEU.AND P0, PT, R27, RZ, PT ;  /* 0x000000ff1b00720b */ /* 0x020fe20003f0d000 */
[----:B------:R-:W-:Y:S02]  /*0490*/  USEL UR4, URZ, 0xffffffff, UP1 ;  /* 0xffffffffff047887 */ /* 0x000fe40008800000 */
[----:B------:R-:W-:-:S10]  /*04a0*/  UISETP.NE.AND.EX UP2, UPT, UR9, URZ, UPT, UP2 ;  /* 0x000000ff0900728c */ /* 0x000fd4000bf45320 */
[----:B------:R-:W-:Y:S01]  /*04b0*/  VOTEU.ANY UP0, P0 ;  /* 0x0000000000ff7886 */ /* 0x000fe20000000100 */
[----:B------:R-:W-:-:S04]  /*04c0*/  @!UP2 USEL UR4, URZ, 0xffffffff, UP0 ;  /* 0xffffffffff04a887 */ /* 0x000fc80008000000 */
[----:B------:R-:W-:-:S04]  /*04d0*/  ULOP3.LUT UR4, UR4, 0x1, URZ, 0xc0, !UPT ;  /* 0x0000000104047892 */ /* 0x000fc8000f8ec0ff */
[----:B------:R-:W-:-:S11]  /*04e0*/  UISETP.NE.U32.AND UP3, UPT, UR4, 0x1, UPT ;  /* 0x000000010400788c */ /* 0x000fd6000bf65070 */
.L_x_8:
[----:B-1----:R-:W1:Y:S02]  /*04f0*/  SHFL.IDX PT, R2, R46, RZ, 0x1f ;  /* 0x00001fff2e027589 */ /* 0x002e6400000e0000 */
[----:B-1----:R-:W-:-:S13]  /*0500*/  ISETP.NE.AND P0, PT, R2, RZ, PT ;  /* 0x000000ff0200720c */ /* 0x002fda0003f05270 */
[----:B------:R-:W-:Y:S05]  /*0510*/  @P0 BRA `(.L_x_9) ;  /* 0x0000000000cc0947 */ /* 0x000fea0003800000 */
[----:B------:R-:W-:Y:S01]  /*0520*/  ELECT P0, URZ, PT ;  /* 0x0000000000ff782f */ /* 0x000fe20003800000 */
[----:B------:R-:W-:-:S12]  /*0530*/  BSSY.RECONVERGENT B0, `(.L_x_9) ;  /* 0x0000031000007945 */ /* 0x000fd80003800200 */
[----:B------:R-:W-:Y:S05]  /*0540*/  @!P0 BRA `(.L_x_10) ;  /* 0x0000000000bc8947 */ /* 0x000fea0003800000 */
[----:B------:R-:W1:Y:S01]  /*0550*/  S2UR UR4, SR_CgaCtaId ;  /* 0x00000000000479c3 */ /* 0x000e620000008800 */
[----:B------:R-:W-:Y:S01]  /*0560*/  UMOV UR5, 0x400 ;  /* 0x0000040000057882 */ /* 0x000fe20000000000 */
[----:B------:R-:W-:Y:S01]  /*0570*/  UMOV UR8, 0x1 ;  /* 0x0000000100087882 */ /* 0x000fe20000000000 */
[----:B------:R-:W-:Y:S01]  /*0580*/  UMOV UR6, 0x2 ;  /* 0x0000000200067882 */ /* 0x000fe20000000000 */
[----:B------:R-:W-:-:S04]  /*0590*/  UIADD3 UR8, UPT, UPT, -UR8, 0x100000, URZ ;  /* 0x0010000008087890 */ /* 0x000fc8000fffe1ff */
[----:B------:R-:W-:Y:S02]  /*05a0*/  USHF.L.U32 UR9, UR8, 0xb, URZ ;  /* 0x0000000b08097899 */ /* 0x000fe400080006ff */
[----:B------:R-:W-:Y:S02]  /*05b0*/  USHF.L.U32 UR8, UR8, 0x1, URZ ;  /* 0x0000000108087899 */ /* 0x000fe400080006ff */
[----:B------:R-:W-:-:S04]  /*05c0*/  UIADD3 UR6, UPT, UPT, -UR6, 0x100000, URZ ;  /* 0x0010000006067890 */ /* 0x000fc8000fffe1ff */
[----:B------:R-:W-:Y:S02]  /*05d0*/  USHF.L.U32 UR7, UR6, 0xb, URZ ;  /* 0x0000000b06077899 */ /* 0x000fe400080006ff */
[----:B------:R-:W-:Y:S02]  /*05e0*/  USHF.L.U32 UR6, UR6, 0x1, URZ ;  /* 0x0000000106067899 */ /* 0x000fe400080006ff */
[----:B-1----:R-:W-:Y:S01]  /*05f0*/  ULEA UR4, UR4, UR5, 0x18 ;  /* 0x0000000504047291 */ /* 0x002fe2000f8ec0ff */
[----:B------:R-:W1:Y:S11]  /*0600*/  FENCE.VIEW.ASYNC.S ;  /* 0x00000000000073c6 */ /* 0x000e760000000000 */
[----:B-1----:R1:W3:Y:S01]  /*0610*/  SYNCS.EXCH.64 URZ, [UR4], UR8 ;  /* 0x0000000804ff75b2 */ /* 0x0022e20008000100 */
[----:B------:R1:W4:Y:S01]  /*0620*/  SYNCS.EXCH.64 URZ, [UR4+0x88], UR6 ;  /* 0x0000880604ff75b2 */ /* 0x0003220008000100 */
[----:B------:R1:W1:Y:S01]  /*0630*/  SYNCS.EXCH.64 URZ, [UR4+0x8], UR8 ;  /* 0x0000080804ff75b2 */ /* 0x0002620008000100 */
        /* <DEDUP_REMOVED lines=31> */
[----:B---34-:R-:W-:Y:S01]  /*0830*/  NOP ;  /* 0x0000000000007918 */ /* 0x018fe20000000000 */
.L_x_10:
[----:B-1----:R-:W-:Y:S05]  /*0840*/  BSYNC.RECONVERGENT B0 ;  /* 0x0000000000007941 */ /* 0x002fea0003800200 */
.L_x_9:
[----:B------:R-:W1:Y:S01]  /*0850*/  SHFL.IDX PT, R2, R46, RZ, 0x1f ;  /* 0x00001fff2e027589 */ /* 0x000e6200000e0000 */
[----:B------:R-:W-:Y:S01]  /*0860*/  NOP ;  /* 0x0000000000007918 */ /* 0x000fe20000000000 */
[----:B-1----:R-:W-:-:S13]  /*0870*/  ISETP.NE.AND P0, PT, R2, 0x1, PT ;  /* 0x000000010200780c */ /* 0x002fda0003f05270 */
[----:B------:R-:W-:Y:S05]  /*0880*/  @P0 BRA `(.L_x_11) ;  /* 0x0000000000580947 */ /* 0x000fea0003800000 */
        /* <DEDUP_REMOVED lines=9> */
[----:B------:R-:W-:Y:S01]  /*0920*/  USHF.L.U32 UR6, UR6, 0x1, URZ ;  /* 0x0000000106067899 */ /* 0x000fe200080006ff */
[----:B------:R-:W-:Y:S01]  /*0930*/  ELECT P0, URZ, PT ;  /* 0x0000000000ff782f */ /* 0x000fe20003800000 */
[----:B-1----:R-:W-:Y:S01]  /*0940*/  ULEA UR4, UR4, UR5, 0x18 ;  /* 0x0000000504047291 */ /* 0x002fe2000f8ec0ff */
[----:B------:R-:W1:Y:S11]  /*0950*/  FENCE.VIEW.ASYNC.S ;  /* 0x00000000000073c6 */ /* 0x000e760000000000 */
[----:B-1----:R1:W3:Y:S01]  /*0960*/  SYNCS.EXCH.64 URZ, [UR4+0x110], UR8 ;  /* 0x0001100804ff75b2 */ /* 0x0022e20008000100 */
[----:B------:R1:W4:Y:S01]  /*0970*/  SYNCS.EXCH.64 URZ, [UR4+0x130], UR6 ;  /* 0x0001300604ff75b2 */ /* 0x0003220008000100 */
[----:B------:R1:W1:Y:S01]  /*0980*/  SYNCS.EXCH.64 URZ, [UR4+0x118], UR8 ;  /* 0x0001180804ff75b2 */ /* 0x0002620008000100 */
[----:B------:R1:W1:Y:S01]  /*0990*/  SYNCS.EXCH.64 URZ, [UR4+0x138], UR6 ;  /* 0x0001380604ff75b2 */ /* 0x0002620008000100 */
[----:B------:R1:W1:Y:S01]  /*09a0*/  SYNCS.EXCH.64 URZ, [UR4+0x120], UR8 ;  /* 0x0001200804ff75b2 */ /* 0x0002620008000100 */
[----:B------:R1:W1:Y:S01]  /*09b0*/  SYNCS.EXCH.64 URZ, [UR4+0x140], UR6 ;  /* 0x0001400604ff75b2 */ /* 0x0002620008000100 */
[----:B------:R1:W1:Y:S01]  /*09c0*/  SYNCS.EXCH.64 URZ, [UR4+0x128], UR8 ;  /* 0x0001280804ff75b2 */ /* 0x0002620008000100 */
[----:B------:R1:W1:Y:S01]  /*09d0*/  SYNCS.EXCH.64 URZ, [UR4+0x148], UR6 ;  /* 0x0001480604ff75b2 */ /* 0x0002620008000100 */
[----:B------:R-:W-:Y:S01]  /*09e0*/  NOP ;  /* 0x0000000000007918 */ /* 0x000fe20000000000 */
.L_x_11:
[----:B------:R-:W2:Y:S01]  /*09f0*/  SHFL.IDX PT, R2, R46, RZ, 0x1f ;  /* 0x00001fff2e027589 */ /* 0x000ea200000e0000 */
[----:B------:R-:W-:Y:S01]  /*0a00*/  NOP ;  /* 0x0000000000007918 */ /* 0x000fe20000000000 */
[----:B--2---:R-:W-:-:S13]  /*0a10*/  ISETP.NE.AND P0, PT, R2, 0x3, PT ;  /* 0x000000030200780c */ /* 0x004fda0003f05270 */
[----:B------:R-:W-:Y:S05]  /*0a20*/  @P0 BRA `(.L_x_12) ;  /* 0x0000000000300947 */ /* 0x000fea0003800000 */
[----:B-1----:R-:W1:Y:S01]  /*0a30*/  S2UR UR4, SR_CgaCtaId ;  /* 0x00000000000479c3 */ /* 0x002e620000008800 */
[----:B------:R-:W-:Y:S01]  /*0a40*/  UMOV UR6, 0x400 ;  /* 0x0000040000067882 */ /* 0x000fe20000000000 */
[----:B------:R-:W-:Y:S01]  /*0a50*/  UMOV UR5, 0x20 ;  /* 0x0000002000057882 */ /* 0x000fe20000000000 */
[----:B------:R-:W-:Y:S01]  /*0a60*/  ELECT P0, URZ, PT ;  /* 0x0000000000ff782f */ /* 0x000fe20003800000 */
[----:B-1----:R-:W-:Y:S02]  /*0a70*/  ULEA UR6, UR4, UR6, 0x18 ;  /* 0x0000000604067291 */ /* 0x002fe4000f8ec0ff */
[----:B------:R-:W-:-:S04]  /*0a80*/  UIADD3 UR4, UPT, UPT, -UR5, 0x100000, URZ ;  /* 0x0010000005047890 */ /* 0x000fc8000fffe1ff */
[----:B------:R-:W-:Y:S02]  /*0a90*/  USHF.L.U32 UR5, UR4, 0xb, URZ ;  /* 0x0000000b04057899 */ /* 0x000fe400080006ff */
[----:B------:R-:W-:Y:S01]  /*0aa0*/  USHF.L.U32 UR4, UR4, 0x1, URZ ;  /* 0x0000000104047899 */ /* 0x000fe200080006ff */
[----:B------:R-:W1:Y:S11]  /*0ab0*/  FENCE.VIEW.ASYNC.S ;  /* 0x00000000000073c6 */ /* 0x000e760000000000 */
[----:B-1----:R2:W1:Y:S01]  /*0ac0*/  SYNCS.EXCH.64 URZ, [UR6+0x150], UR4 ;  /* 0x0001500406ff75b2 */ /* 0x0024620008000100 */
[----:B------:R2:W1:Y:S02]  /*0ad0*/  SYNCS.EXCH.64 URZ, [UR6+0x158], UR4 ;  /* 0x0001580406ff75b2 */ /* 0x0004640008000100 */
[----:B--2---:R-:W-:Y:S01]  /*0ae0*/  NOP ;  /* 0x0000000000007918 */ /* 0x004fe20000000000 */
.L_x_12:
[----:B------:R-:W2:Y:S01]  /*0af0*/  SHFL.IDX PT, R2, R46, RZ, 0x1f ;  /* 0x00001fff2e027589 */ /* 0x000ea200000e0000 */
[----:B------:R-:W-:Y:S01]  /*0b00*/  NOP ;  /* 0x0000000000007918 */ /* 0x000fe20000000000 */
[----:B--2---:R-:W-:-:S13]  /*0b10*/  ISETP.NE.AND P0, PT, R2, 0x4, PT ;  /* 0x000000040200780c */ /* 0x004fda0003f05270 */
[----:B------:R-:W-:Y:S05]  /*0b20*/  @P0 BRA `(.L_x_13) ;  /* 0x00000000004c0947 */ /* 0x000fea0003800000 */
[----:B-1----:R-:W1:Y:S01]  /*0b30*/  S2UR UR6, SR_CgaCtaId ;  /* 0x00000000000679c3 */ /* 0x002e620000008800 */
[----:B------:R-:W-:Y:S01]  /*0b40*/  UMOV UR4, 0x1e0 ;  /* 0x000001e000047882 */ /* 0x000fe20000000000 */
[----:B------:R-:W-:Y:S01]  /*0b50*/  UMOV UR5, 0x400 ;  /* 0x0000040000057882 */ /* 0x000fe20000000000 */
[----:B------:R-:W-:Y:S01]  /*0b60*/  USEL UR4, UR4, 0x1a0, UP3 ;  /* 0x000001a004047887 */ /* 0x000fe20009800000 */
[----:B------:R-:W-:Y:S01]  /*0b70*/  UMOV UR8, 0x1 ;  /* 0x0000000100087882 */ /* 0x000fe20000000000 */
[----:B------:R-:W-:Y:S01]  /*0b80*/  ELECT P0, URZ, PT ;  /* 0x0000000000ff782f */ /* 0x000fe20003800000 */
[----:B------:R-:W-:-:S04]  /*0b90*/  UIADD3 UR8, UPT, UPT, -UR8, 0x100000, URZ ;  /* 0x0010000008087890 */ /* 0x000fc8000fffe1ff */
[----:B------:R-:W-:Y:S02]  /*0ba0*/  USHF.L.U32 UR9, UR8, 0xb, URZ ;  /* 0x0000000b08097899 */ /* 0x000fe400080006ff */
[----:B------:R-:W-:Y:S02]  /*0bb0*/  USHF.L.U32 UR8, UR8, 0x1, URZ ;  /* 0x0000000108087899 */ /* 0x000fe400080006ff */
[----:B-1----:R-:W-:Y:S02]  /*0bc0*/  ULEA UR6, UR6, UR5, 0x18 ;  /* 0x0000000506067291 */ /* 0x002fe4000f8ec0ff */
[----:B------:R-:W-:-:S04]  /*0bd0*/  UIADD3 UR4, UPT, UPT, -UR4, 0x100000, URZ ;  /* 0x0010000004047890 */ /* 0x000fc8000fffe1ff */
[----:B------:R-:W-:Y:S02]  /*0be0*/  USHF.L.U32 UR5, UR4, 0xb, URZ ;  /* 0x0000000b04057899 */ /* 0x000fe400080006ff */
[----:B------:R-:W-:Y:S01]  /*0bf0*/  USHF.L.U32 UR4, UR4, 0x1, URZ ;  /* 0x0000000104047899 */ /* 0x000fe200080006ff */
[----:B------:R-:W1:Y:S03]  /*0c00*/  FENCE.VIEW.ASYNC.S ;  /* 0x00000000000073c6 */ /* 0x000e660000000000 */
[----:B-1----:R2:W1:Y:S08]  /*0c10*/  SYNCS.EXCH.64 URZ, [UR6+0x160], UR8 ;  /* 0x0001600806ff75b2 */ /* 0x0024700008000100 */
[----:B------:R2:W1:Y:S01]  /*0c20*/  SYNCS.EXCH.64 URZ, [UR6+0x170], UR4 ;  /* 0x0001700406ff75b2 */ /* 0x0004620008000100 */
[----:B------:R2:W1:Y:S01]  /*0c30*/  SYNCS.EXCH.64 URZ, [UR6+0x168], UR8 ;  /* 0x0001680806ff75b2 */ /* 0x0004620008000100 */
[----:B------:R2:W1:Y:S02]  /*0c40*/  SYNCS.EXCH.64 URZ, [UR6+0x178], UR4 ;  /* 0x0001780406ff75b2 */ /* 0x0004640008000100 */
[----:B--2---:R-:W-:Y:S01]  /*0c50*/  NOP ;  /* 0x0000000000007918 */ /* 0x004fe20000000000 */
.L_x_13:
[----:B------:R-:W2:Y:S01]  /*0c60*/  SHFL.IDX PT, R2, R46, RZ, 0x1f ;  /* 0x00001fff2e027589 */ /* 0x000ea200000e0000 */
[----:B------:R-:W-:Y:S01]  /*0c70*/  NOP ;  /* 0x0000000000007918 */ /* 0x000fe20000000000 */
[----:B--2---:R-:W-:-:S13]  /*0c80*/  ISETP.NE.AND P0, PT, R2, 0x5, PT ;  /* 0x000000050200780c */ /* 0x004fda0003f05270 */
[----:B------:R-:W-:Y:S05]  /*0c90*/  @P0 BRA `(.L_x_14) ;  /* 0x0000000000580947 */ /* 0x000fea0003800000 */
[----:B-1----:R-:W1:Y:S01]  /*0ca0*/  S2UR UR4, SR_CgaCtaId ;  /* 0x00000000000479c3 */ /* 0x002e620000008800 */
        /* <DEDUP_REMOVED lines=12> */
[----:B-1----:R2:W1:Y:S01]  /*0d70*/  SYNCS.EXCH.64 URZ, [UR4+0x180], UR8 ;  /* 0x0001800804ff75b2 */ /* 0x0024620008000100 */
[----:B------:R2:W1:Y:S01]  /*0d80*/  SYNCS.EXCH.64 URZ, [UR4+0x1a0], UR6 ;  /* 0x0001a00604ff75b2 */ /* 0x0004620008000100 */
[----:B------:R2:W1:Y:S01]  /*0d90*/  SYNCS.EXCH.64 URZ, [UR4+0x188], UR8 ;  /* 0x0001880804ff75b2 */ /* 0x0004620008000100 */
[----:B------:R2:W1:Y:S01]  /*0da0*/  SYNCS.EXCH.64 URZ, [UR4+0x1a8], UR6 ;  /* 0x0001a80604ff75b2 */ /* 0x0004620008000100 */
[----:B------:R2:W1:Y:S01]  /*0db0*/  SYNCS.EXCH.64 URZ, [UR4+0x190], UR8 ;  /* 0x0001900804ff75b2 */ /* 0x0004620008000100 */
[----:B------:R2:W1:Y:S01]  /*0dc0*/  SYNCS.EXCH.64 URZ, [UR4+0x1b0], UR6 ;  /* 0x0001b00604ff75b2 */ /* 0x0004620008000100 */
[----:B------:R2:W1:Y:S01]  /*0dd0*/  SYNCS.EXCH.64 URZ, [UR4+0x198], UR8 ;  /* 0x0001980804ff75b2 */ /* 0x0004620008000100 */
[----:B------:R2:W1:Y:S02]  /*0de0*/  SYNCS.EXCH.64 URZ, [UR4+0x1b8], UR6 ;  /* 0x0001b80604ff75b2 */ /* 0x0004640008000100 */
[----:B--2---:R-:W-:Y:S01]  /*0df0*/  NOP ;  /* 0x0000000000007918 */ /* 0x004fe20000000000 */
.L_x_14:
        /* <DEDUP_REMOVED lines=8> */
[----:B------:R-:W-:-:S04]  /*0e80*/  UIADD3 UR6, UPT, UPT, -UR6, 0x100000, URZ ;  /* 0x0010000006067890 */ /* 0x000fc8000fffe1ff */
[----:B------:R-:W-:Y:S02]  /*0e90*/  USHF.L.U32 UR7, UR6, 0xb, URZ ;  /* 0x0000000b06077899 */ /* 0x000fe400080006ff */
[----:B------:R-:W-:Y:S02]  /*0ea0*/  USHF.L.U32 UR6, UR6, 0x1, URZ ;  /* 0x0000000106067899 */ /* 0x000fe400080006ff */
[----:B-1----:R-:W-:Y:S01]  /*0eb0*/  ULEA UR4, UR4, UR5, 0x18 ;  /* 0x0000000504047291 */ /* 0x002fe2000f8ec0ff */
[----:B------:R-:W1:Y:S11]  /*0ec0*/  FENCE.VIEW.ASYNC.S ;  /* 0x00000000000073c6 */ /* 0x000e760000000000 */
[----:B-1----:R2:W1:Y:S01]  /*0ed0*/  SYNCS.EXCH.64 URZ, [UR4+0x1c0], UR6 ;  /* 0x0001c00604ff75b2 */ /* 0x0024620008000100 */
[----:B------:R2:W1:Y:S01]  /*0ee0*/  SYNCS.EXCH.64 URZ, [UR4+0x1d0], UR6 ;  /* 0x0001d00604ff75b2 */ /* 0x0004620008000100 */
[----:B------:R2:W1:Y:S01]  /*0ef0*/  SYNCS.EXCH.64 URZ, [UR4+0x1c8], UR6 ;  /* 0x0001c80604ff75b2 */ /* 0x0004620008000100 */
[----:B------:R2:W1:Y:S02]  /*0f00*/  SYNCS.EXCH.64 URZ, [UR4+0x1d8], UR6 ;  /* 0x0001d80604ff75b2 */ /* 0x0004640008000100 */
[----:B--2---:R-:W-:Y:S01]  /*0f10*/  NOP ;  /* 0x0000000000007918 */ /* 0x004fe20000000000 */
.L_x_15:
[----:B-1----:R-:W1:Y:S01]  /*0f20*/  LDCU UR4, c[0x0][0x36c] ;  /* 0x00006d80ff0477ac */ /* 0x002e620008000800 */
[----:B------:R-:W-:Y:S01]  /*0f30*/  ISETP.NE.OR P3, PT, R0, 0x2, !P3 ;  /* 0x000000020000780c */ /* 0x000fe20005f65670 */
[----:B------:R-:W-:Y:S01]  /*0f40*/  NOP ;  /* 0x0000000000007918 */ /* 0x000fe20000000000 */
[----:B------:R-:W-:Y:S01]  /*0f50*/  LOP3.LUT R0, R57, 0x1f, RZ, 0xc0, !PT ;  /* 0x0000001f39007812 */ /* 0x000fe200078ec0ff */
[----:B------:R-:W-:Y:S02]  /*0f60*/  UISETP.NE.AND UP4, UPT, UR18, 0x2, UPT ;  /* 0x000000021200788c */ /* 0x000fe4000bf85270 */
[----:B------:R-:W-:Y:S02]  /*0f70*/  UISETP.NE.AND UP5, UPT, UR18, URZ, UPT ;  /* 0x000000ff1200728c */ /* 0x000fe4000bfa5270 */
[----:B-1----:R-:W-:-:S09]  /*0f80*/  UISETP.EQ.U32.AND UP6, UPT, UR4, 0x1, UPT ;  /* 0x000000010400788c */ /* 0x002fd2000bfc2070 */
[----:B------:R-:W-:Y:S05]  /*0f90*/  BRA.U !UP6, `(.L_x_16) ;  /* 0x000000010e087547 */ /* 0x000fea000b800000 */
[----:B---34-:R-:W-:Y:S01]  /*0fa0*/  UCGABAR_ARV ;  /* 0x00000000000079c7 */ /* 0x018fe20008000000 */
[----:B------:R-:W-:Y:S05]  /*0fb0*/  BRA `(.L_x_17) ;  /* 0x0000000000047947 */ /* 0x000fea0003800000 */
.L_x_16:
[----:B---34-:R-:W-:Y:S01]  /*0fc0*/  NOP ;  /* 0x0000000000007918 */ /* 0x018fe20000000000 */
.L_x_17:
[----:B------:R-:W1:Y:S01]  /*0fd0*/  S2UR UR30, SR_CTAID.X ;  /* 0x00000000001e79c3 */ /* 0x000e620000002500 */
[----:B------:R-:W-:-:S05]  /*0fe0*/  CS2R.32 R48, SR_CgaSize ;  /* 0x0000000000307805 */ /* 0x000fca0000008a00 */
[----:B------:R-:W-:-:S05]  /*0ff0*/  IMAD R48, R48, -0xa0, RZ ;  /* 0xffffff6030307824 */ /* 0x000fca00078e02ff */
[----:B------:R-:W-:-:S14]  /*1000*/  R2UR UR5, R48 ;  /* 0x00000000300572ca */ /* 0x000fdc00000e0000 */
[----:B------:R-:W2:Y:S01]  /*1010*/  LDCU UR5, c[0x0][UR5+0x2b0] ;  /* 0x00005600050577ac */ /* 0x000ea20008000800 */
[----:B------:R-:W-:-:S05]  /*1020*/  CS2R.32 R48, SR_CgaSize ;  /* 0x0000000000307805 */ /* 0x000fca0000008a00 */
[----:B------:R-:W-:-:S05]  /*1030*/  IMAD R48, R48, -0xa0, RZ ;  /* 0xffffff6030307824 */ /* 0x000fca00078e02ff */
[----:B------:R-:W-:-:S14]  /*1040*/  R2UR UR4, R48 ;  /* 0x00000000300472ca */ /* 0x000fdc00000e0000 */
[----:B------:R-:W3:Y:S01]  /*1050*/  LDCU UR4, c[0x0][UR4+0x2b4] ;  /* 0x00005680040477ac */ /* 0x000ee20008000800 */
[----:B------:R-:W4:Y:S01]  /*1060*/  S2UR UR31, SR_CTAID.Y ;  /* 0x00000000001f79c3 */ /* 0x000f220000002600 */
[----:B------:R-:W-:-:S05]  /*1070*/  CS2R.32 R48, SR_CgaSize ;  /* 0x0000000000307805 */ /* 0x000fca0000008a00 */
[----:B------:R-:W-:-:S05]  /*1080*/  IMAD R48, R48, -0xa0, RZ ;  /* 0xffffff6030307824 */ /* 0x000fca00078e02ff */
[----:B------:R-:W-:-:S14]  /*1090*/  R2UR UR7, R48 ;  /* 0x00000000300772ca */ /* 0x000fdc00000e0000 */
[----:B------:R-:W3:Y:S01]  /*10a0*/  LDCU UR7, c[0x0][UR7+0x2a0] ;  /* 0x00005400070777ac */ /* 0x000ee20008000800 */
[----:B------:R-:W-:-:S05]  /*10b0*/  CS2R.32 R48, SR_CgaSize ;  /* 0x0000000000307805 */ /* 0x000fca0000008a00 */
[----:B------:R-:W-:-:S05]  /*10c0*/  IMAD R48, R48, -0xa0, RZ ;  /* 0xffffff6030307824 */ /* 0x000fca00078e02ff */
[----:B------:R-:W-:-:S14]  /*10d0*/  R2UR UR8, R48 ;  /* 0x00000000300872ca */ /* 0x000fdc00000e0000 */
[----:B------:R-:W3:Y:S01]  /*10e0*/  LDCU UR8, c[0x0][UR8+0x2a4] ;  /* 0x00005480080877ac */ /* 0x000ee20008000800 */
[----:B------:R-:W3:Y:S01]  /*10f0*/  LDCU UR19, c[0x0][0xb24] ;  /* 0x00016480ff1377ac */ /* 0x000ee20008000800 */
[----:B------:R-:W3:Y:S01]  /*1100*/  LDCU UR42, c[0x0][0xb24] ;  /* 0x00016480ff2a77ac */ /* 0x000ee20008000800 */
[----:B-1----:R-:W-:Y:S01]  /*1110*/  I2FP.F32.U32 R3, UR30 ;  /* 0x0000001e00037c45 */ /* 0x002fe20008201000 */
[----:B------:R-:W1:Y:S04]  /*1120*/  LDCU UR22, c[0x0][0xb30] ;  /* 0x00016600ff1677ac */ /* 0x000e680008000800 */
[----:B--2---:R-:W-:Y:S01]  /*1130*/  FMUL R3, R3, UR5 ;  /* 0x0000000503037c20 */ /* 0x004fe20008400000 */
[----:B----4-:R-:W-:-:S05]  /*1140*/  I2FP.F32.U32 R2, UR31 ;  /* 0x0000001f00027c45 */ /* 0x010fca0008201000 */
[----:B------:R-:W2:Y:S01]  /*1150*/  F2I.U32.TRUNC.NTZ R3, R3 ;  /* 0x0000000300037305 */ /* 0x000ea2000020f000 */
[----:B---3--:R-:W-:-:S07]  /*1160*/  FMUL R2, R2, UR4 ;  /* 0x0000000402027c20 */ /* 0x008fce0008400000 */
[----:B------:R-:W3:Y:S01]  /*1170*/  F2I.U32.TRUNC.NTZ R2, R2 ;  /* 0x0000000200027305 */ /* 0x000ee2000020f000 */
[----:B--2---:R-:W-:Y:S02]  /*1180*/  R2UR UR4, R3 ;  /* 0x00000000030472ca */ /* 0x004fe400000e0000 */
[----:B---3--:R-:W-:Y:S02]  /*1190*/  R2UR UR6, R2 ;  /* 0x00000000020672ca */ /* 0x008fe400000e0000 */
[----:B------:R-:W-:-:S09]  /*11a0*/  PRMT R2, RZ, 0x7610, R2 ;  /* 0x00007610ff027816 */ /* 0x000fd20000000002 */
[----:B------:R-:W-:-:S04]  /*11b0*/  UIADD3 UR5, UPT, UPT, -UR4, URZ, URZ ;  /* 0x000000ff04057290 */ /* 0x000fc8000fffe1ff */
[----:B------:R-:W-:Y:S02]  /*11c0*/  UIMAD UR5, UR7, UR5, UR30 ;  /* 0x00000005070572a4 */ /* 0x000fe4000f8e021e */
[----:B------:R-:W-:-:S04]  /*11d0*/  UIADD3 UR4, UPT, UPT, -UR6, URZ, URZ ;  /* 0x000000ff06047290 */ /* 0x000fc8000fffe1ff */
[----:B------:R-:W-:Y:S01]  /*11e0*/  IMAD.U32 R48, RZ, RZ, UR5 ;  /* 0x00000005ff307e24 */ /* 0x000fe2000f8e00ff */
[----:B------:R-:W-:-:S06]  /*11f0*/  UIMAD UR4, UR8, UR4, UR31 ;  /* 0x00000004080472a4 */ /* 0x000fcc000f8e021f */
[----:B------:R-:W-:Y:S01]  /*1200*/  IMAD.U32 R47, RZ, RZ, UR4 ;  /* 0x00000004ff2f7e24 */ /* 0x000fe2000f8e00ff */
[----:B-1----:R-:W-:Y:S06]  /*1210*/  BRA.U UP5, `(.L_x_18) ;  /* 0x00000001052c7547 */ /* 0x002fec000b800000 */
[----:B------:R-:W-:Y:S02]  /*1220*/  R2UR UR4, R47 ;  /* 0x000000002f0472ca */ /* 0x000fe400000e0000 */
[----:B------:R-:W-:-:S11]  /*1230*/  R2UR UR6, R48 ;  /* 0x00000000300672ca */ /* 0x000fd600000e0000 */
[----:B------:R-:W-:-:S04]  /*1240*/  UISETP.NE.AND UP0, UPT, UR4, URZ, UPT ;  /* 0x000000ff0400728c */ /* 0x000fc8000bf05270 */
[----:B------:R-:W-:-:S04]  /*1250*/  UISETP.EQ.OR UP0, UPT, UR6, URZ, !UP0 ;  /* 0x000000ff0600728c */ /* 0x000fc8000c702670 */
[----:B------:R-:W-:Y:S02]  /*1260*/  USEL UR5, URZ, 0x1, !UP0 ;  /* 0x00000001ff057887 */ /* 0x000fe4000c000000 */
[----:B------:R-:W-:-:S04]  /*1270*/  UISETP.NE.AND UP0, UPT, UR4, URZ, UPT ;  /* 0x000000ff0400728c */ /* 0x000fc8000bf05270 */
[----:B------:R-:W-:Y:S02]  /*1280*/  USEL UR4, URZ, 0x2, UP0 ;  /* 0x00000002ff047887 */ /* 0x000fe40008000000 */
[----:B------:R-:W-:-:S04]  /*1290*/  UISETP.NE.AND UP0, UPT, UR6, 0x1, UPT ;  /* 0x000000010600788c */ /* 0x000fc8000bf05270 */
[----:B------:R-:W-:-:S04]  /*12a0*/  USEL UR4, UR4, 0x2, UP0 ;  /* 0x0000000204047887 */ /* 0x000fc80008000000 */
[----:B------:R-:W-:-:S06]  /*12b0*/  UIADD3 UR4, UPT, UPT, UR5, UR4, URZ ;  /* 0x0000000405047290 */ /* 0x000fcc000fffe0ff */
[----:B------:R-:W-:-:S07]  /*12c0*/  IMAD.U32 R2, RZ, RZ, UR4 ;  /* 0x00000004ff027e24 */ /* 0x000fce000f8e00ff */
.L_x_18:
[----:B------:R-:W1:Y:S01]  /*12d0*/  S2UR UR36, SR_CTAID.Z ;  /* 0x00000000002479c3 */ /* 0x000e620000002700 */
[----:B------:R-:W-:-:S09]  /*12e0*/  UISETP.GE.AND UP0, UPT, UR19, 0x1, UPT ;  /* 0x000000011300788c */ /* 0x000fd2000bf06270 */
[----:B------:R-:W-:Y:S05]  /*12f0*/  BRA.U !UP0, `(.L_x_19) ;  /* 0x0000000108d47547 */ /* 0x000fea000b800000 */
[----:B------:R-:W2:Y:S01]  /*1300*/  LDCU.128 UR12, c[0x0][0xb10] ;  /* 0x00016200ff0c77ac */ /* 0x000ea20008000c00 */
[----:B------:R-:W3:Y:S01]  /*1310*/  LDCU UR20, c[0x0][0xb0c] ;  /* 0x00016180ff1477ac */ /* 0x000ee20008000800 */
[----:B------:R-:W4:Y:S01]  /*1320*/  LDCU UR6, c[0x0][0x370] ;  /* 0x00006e00ff0677ac */ /* 0x000f220008000800 */
[----:B------:R-:W1:Y:S01]  /*1330*/  LDCU UR7, c[0x0][0x374] ;  /* 0x00006e80ff0777ac */ /* 0x000e620008000800 */
[----:B------:R-:W1:Y:S01]  /*1340*/  LDCU UR21, c[0x0][0xb20] ;  /* 0x00016400ff1577ac */ /* 0x000e620008000800 */
[----:B--2---:R-:W-:Y:S02]  /*1350*/  UIMAD.WIDE.U32 UR4, UR30, UR12, URZ ;  /* 0x0000000c1e0472a5 */ /* 0x004fe4000f8e00ff */
[----:B---3--:R-:W-:Y:S01]  /*1360*/  UISETP.NE.AND UP0, UPT, UR20, 0x1, UPT ;  /* 0x000000011400788c */ /* 0x008fe2000bf05270 */
[----:B------:R-:W2:Y:S01]  /*1370*/  LDCU.64 UR8, c[0x0][0xb28] ;  /* 0x00016500ff0877ac */ /* 0x000ea20008000a00 */
[----:B----4-:R-:W-:-:S03]  /*1380*/  UIMAD.WIDE.U32 UR10, UR6, UR12, URZ ;  /* 0x0000000c060a72a5 */ /* 0x010fc6000f8e00ff */
[----:B------:R-:W-:Y:S01]  /*1390*/  UMOV UR4, UR5 ;  /* 0x0000000500047c82 */ /* 0x000fe20008000000 */
[----:B------:R-:W-:Y:S02]  /*13a0*/  UISETP.NE.AND UP2, UPT, UR19, 0x1, UPT ;  /* 0x000000011300788c */ /* 0x000fe4000bf45270 */
[----:B------:R-:W-:Y:S01]  /*13b0*/  USHF.R.U32.HI UR4, URZ, UR13, UR4 ;  /* 0x0000000dff047299 */ /* 0x000fe20008011604 */
[----:B------:R-:W-:Y:S01]  /*13c0*/  UMOV UR10, UR11 ;  /* 0x0000000b000a7c82 */ /* 0x000fe20008000000 */
[----:B------:R-:W-:Y:S02]  /*13d0*/  UIMAD.WIDE.U32 UR16, UR31, UR15, URZ ;  /* 0x0000000f1f1072a5 */ /* 0x000fe4000f8e00ff */
[----:B------:R-:W-:Y:S02]  /*13e0*/  USEL UR5, UR30, UR4, !UP0 ;  /* 0x000000041e057287 */ /* 0x000fe4000c000000 */
[----:B------:R-:W-:Y:S02]  /*13f0*/  @UP0 USHF.R.U32.HI UR6, URZ, UR13, UR10 ;  /* 0x0000000dff060299 */ /* 0x000fe4000801160a */
[----:B------:R-:W-:-:S02]  /*1400*/  UISETP.NE.AND UP0, UPT, UR14, 0x1, UPT ;  /* 0x000000010e00788c */ /* 0x000fc4000bf05270 */
[----:B-1----:R-:W-:Y:S02]  /*1410*/  UIMAD.WIDE.U32 UR10, UR7, UR15, URZ ;  /* 0x0000000f070a72a5 */ /* 0x002fe4000f8e00ff */
[----:B--2---:R-:W-:Y:S01]  /*1420*/  UIMAD.WIDE.U32 UR12, UR6, UR8, URZ ;  /* 0x00000008060c72a5 */ /* 0x004fe2000f8e00ff */
[----:B------:R-:W-:Y:S02]  /*1430*/  UMOV UR4, UR17 ;  /* 0x0000001100047c82 */ /* 0x000fe40008000000 */
[----:B------:R-:W-:Y:S02]  /*1440*/  USHF.R.U32.HI UR4, URZ, UR21, UR4 ;  /* 0x00000015ff047299 */ /* 0x000fe40008011604 */
[----:B------:R-:W-:Y:S02]  /*1450*/  UMOV UR10, UR11 ;  /* 0x0000000b000a7c82 */ /* 0x000fe40008000000 */
[----:B------:R-:W-:Y:S01]  /*1460*/  UMOV UR12, UR13 ;  /* 0x0000000d000c7c82 */ /* 0x000fe20008000000 */
[----:B------:R-:W-:-:S02]  /*1470*/  @UP0 USHF.R.U32.HI UR7, URZ, UR21, UR10 ;  /* 0x00000015ff070299 */ /* 0x000fc4000801160a */
[----:B------:R-:W-:Y:S02]  /*1480*/  USEL UR4, UR31, UR4, !UP0 ;  /* 0x000000041f047287 */ /* 0x000fe4000c000000 */
[----:B------:R-:W-:Y:S02]  /*1490*/  UIMAD.WIDE.U32 UR10, UR7, UR8, URZ ;  /* 0x00000008070a72a5 */ /* 0x000fe4000f8e00ff */
[----:B------:R-:W-:Y:S02]  /*14a0*/  @UP2 USHF.R.U32.HI UR6, URZ, UR9, UR12 ;  /* 0x00000009ff062299 */ /* 0x000fe4000801160c */
[----:B------:R-:W-:-:S03]  /*14b0*/  UIMAD.WIDE.U32 UR12, UR4, UR8, URZ ;  /* 0x00000008040c72a5 */ /* 0x000fc6000f8e00ff */
[----:B------:R-:W-:Y:S02]  /*14c0*/  UMOV UR10, UR11 ;  /* 0x0000000b000a7c82 */ /* 0x000fe40008000000 */
[----:B------:R-:W-:Y:S02]  /*14d0*/  @UP2 USHF.R.U32.HI UR7, URZ, UR9, UR10 ;  /* 0x00000009ff072299 */ /* 0x000fe4000801160a */
[----:B------:R-:W-:Y:S02]  /*14e0*/  UIMAD UR10, UR6, UR19, URZ ;  /* 0x00000013060a72a4 */ /* 0x000fe4000f8e02ff */
[----:B------:R-:W-:-:S04]  /*14f0*/  UIMAD UR7, UR7, UR19, URZ ;  /* 0x00000013070772a4 */ /* 0x000fc8000f8e02ff */
[----:B------:R-:W-:-:S03]  /*1500*/  UISETP.GE.AND UP0, UPT, UR4, UR7, UPT ;  /* 0x000000070400728c */ /* 0x000fc6000bf06270 */
[----:B------:R-:W-:Y:S01]  /*1510*/  UMOV UR7, UR13 ;  /* 0x0000000d00077c82 */ /* 0x000fe20008000000 */
[----:B------:R-:W-:Y:S02]  /*1520*/  UISETP.GE.OR UP0, UPT, UR5, UR10, UP0 ;  /* 0x0000000a0500728c */ /* 0x000fe40008706670 */
[----:B------:R-:W-:Y:S02]  /*1530*/  UIMAD.WIDE.U32 UR10, UR5, UR8, URZ ;  /* 0x00000008050a72a5 */ /* 0x000fe4000f8e00ff */
[----:B------:R-:W-:Y:S02]  /*1540*/  USHF.R.U32.HI UR7, URZ, UR9, UR7 ;  /* 0x00000009ff077299 */ /* 0x000fe40008011607 */
[----:B------:R-:W-:Y:S02]  /*1550*/  UIADD3 UR10, UPT, UPT, -UR4, URZ, URZ ;  /* 0x000000ff040a7290 */ /* 0x000fe4000fffe1ff */
[----:B------:R-:W-:Y:S02]  /*1560*/  USEL UR7, UR4, UR7, !UP2 ;  /* 0x0000000704077287 */ /* 0x000fe4000d000000 */
[----:B------:R-:W-:Y:S01]  /*1570*/  UIMAD UR10, UR14, UR10, UR31 ;  /* 0x0000000a0e0a72a4 */ /* 0x000fe2000f8e021f */
[----:B------:R-:W-:Y:S01]  /*1580*/  @!UP0 UMOV UR8, UR11 ;  /* 0x0000000b00088c82 */ /* 0x000fe20008000000 */
[----:B------:R-:W-:-:S02]  /*1590*/  UIADD3 UR11, UPT, UPT, -UR5, URZ, URZ ;  /* 0x000000ff050b7290 */ /* 0x000fc4000fffe1ff */
[----:B------:R-:W-:Y:S02]  /*15a0*/  @!UP0 USHF.R.U32.HI UR8, URZ, UR9, UR8 ;  /* 0x00000009ff088299 */ /* 0x000fe40008011608 */
[----:B------:R-:W-:Y:S02]  /*15b0*/  UIADD3 UR9, UPT, UPT, -UR7, URZ, URZ ;  /* 0x000000ff07097290 */ /* 0x000fe4000fffe1ff */
[----:B------:R-:W-:Y:S02]  /*15c0*/  @!UP0 USEL UR8, UR5, UR8, !UP2 ;  /* 0x0000000805088287 */ /* 0x000fe4000d000000 */
[----:B------:R-:W-:Y:S02]  /*15d0*/  UIMAD UR9, UR19, UR9, UR4 ;  /* 0x00000009130972a4 */ /* 0x000fe4000f8e0204 */
[----:B------:R-:W-:Y:S02]  /*15e0*/  @!UP0 UIADD3 UR7, UPT, UPT, UR7, -UR8, URZ ;  /* 0x8000000807078290 */ /* 0x000fe4000fffe0ff */
[----:B------:R-:W-:-:S02]  /*15f0*/  @!UP0 UIMAD UR6, UR9, UR6, UR8 ;  /* 0x00000006090682a4 */ /* 0x000fc4000f8e0208 */
[----:B------:R-:W-:Y:S02]  /*1600*/  @!UP0 UIMAD UR4, UR7, UR19, UR5 ;  /* 0x00000013070482a4 */ /* 0x000fe4000f8e0205 */
[----:B------:R-:W-:Y:S02]  /*1610*/  UIMAD UR30, UR20, UR11, UR30 ;  /* 0x0000000b141e72a4 */ /* 0x000fe4000f8e021e */
[----:B------:R-:W-:Y:S01]  /*1620*/  UIMAD UR31, UR4, UR14, UR10 ;  /* 0x0000000e041f72a4 */ /* 0x000fe2000f8e020a */
[----:B------:R-:W-:Y:S02]  /*1630*/  @!UP0 UMOV UR5, UR6 ;  /* 0x0000000600058c82 */ /* 0x000fe40008000000 */
[----:B------:R-:W-:-:S12]  /*1640*/  UIMAD UR30, UR5, UR20, UR30 ;  /* 0x00000014051e72a4 */ /* 0x000fd8000f8e021e */
.L_x_19:
[----:B------:R-:W-:-:S09]  /*1650*/  UISETP.NE.AND UP0, UPT, UR22, 0x1, UPT ;  /* 0x000000011600788c */ /* 0x000fd2000bf05270 */
[----:B------:R-:W-:Y:S05]  /*1660*/  BRA.U UP0, `(.L_x_20) ;  /* 0x0000000100407547 */ /* 0x000fea000b800000 */
[----:B------:R-:W2:Y:S01]  /*1670*/  LDCU.128 UR8, c[0x0][0xb10] ;  /* 0x00016200ff0877ac */ /* 0x000ea20008000c00 */
[----:B------:R-:W3:Y:S01]  /*1680*/  LDCU UR12, c[0x0][0xb0c] ;  /* 0x00016180ff0c77ac */ /* 0x000ee20008000800 */
[----:B------:R-:W4:Y:S01]  /*1690*/  LDCU UR13, c[0x0][0xb20] ;  /* 0x00016400ff0d77ac */ /* 0x000f220008000800 */
[----:B--2---:R-:W-:Y:S02]  /*16a0*/  UIMAD.WIDE.U32 UR4, UR30, UR8, URZ ;  /* 0x000000081e0472a5 */ /* 0x004fe4000f8e00ff */
[----:B------:R-:W-:Y:S02]  /*16b0*/  UIMAD.WIDE.U32 UR6, UR31, UR11, URZ ;  /* 0x0000000b1f0672a5 */ /* 0x000fe4000f8e00ff */
[----:B---3--:R-:W-:Y:S02]  /*16c0*/  UISETP.NE.AND UP0, UPT, UR12, 0x1, UPT ;  /* 0x000000010c00788c */ /* 0x008fe4000bf05270 */
[----:B------:R-:W-:-:S03]  /*16d0*/  USHF.R.U32.HI UR5, URZ, UR9, UR5 ;  /* 0x00000009ff057299 */ /* 0x000fc60008011605 */
[----:B------:R-:W-:Y:S01]  /*16e0*/  UMOV UR4, UR7 ;  /* 0x0000000700047c82 */ /* 0x000fe20008000000 */
[----:B------:R-:W-:Y:S02]  /*16f0*/  USEL UR5, UR30, UR5, !UP0 ;  /* 0x000000051e057287 */ /* 0x000fe4000c000000 */
[----:B------:R-:W-:Y:S02]  /*1700*/  UISETP.NE.AND UP0, UPT, UR10, 0x1, UPT ;  /* 0x000000010a00788c */ /* 0x000fe4000bf05270 */
[----:B----4-:R-:W-:-:S04]  /*1710*/  USHF.R.U32.HI UR4, URZ, UR13, UR4 ;  /* 0x0000000dff047299 */ /* 0x010fc80008011604 */
[----:B------:R-:W-:-:S04]  /*1720*/  USEL UR4, UR31, UR4, !UP0 ;  /* 0x000000041f047287 */ /* 0x000fc8000c000000 */
[----:B------:R-:W-:Y:S02]  /*1730*/  UIADD3 UR6, UPT, UPT, UR5, -UR4, URZ ;  /* 0x8000000405067290 */ /* 0x000fe4000fffe0ff */
[----:B------:R-:W-:Y:S02]  /*1740*/  UIADD3 UR4, UPT, UPT, -UR5, UR4, URZ ;  /* 0x0000000405047290 */ /* 0x000fe4000fffe1ff */
[----:B------:R-:W-:Y:S02]  /*1750*/  UIMAD UR31, UR6, UR10, UR31 ;  /* 0x0000000a061f72a4 */ /* 0x000fe4000f8e021f */
[----:B------:R-:W-:-:S12]  /*1760*/  UIMAD UR30, UR4, UR12, UR30 ;  /* 0x0000000c041e72a4 */ /* 0x000fd8000f8e021e */
.L_x_20:
[----:B------:R-:W-:Y:S01]  /*1770*/  UISETP.NE.AND UP0, UPT, UR18, 0x2, UPT ;  /* 0x000000021200788c */ /* 0x000fe2000bf05270 */
[----:B------:R-:W-:Y:S09]  /*1780*/  BRA.U !UP6, `(.L_x_21) ;  /* 0x000000010e0c7547 */ /* 0x000ff2000b800000 */
[----:B------:R-:W-:Y:S01]  /*1790*/  UCGABAR_WAIT ;  /* 0x0000000000007dc7 */ /* 0x000fe20008000000 */
[----:B------:R-:W-:Y:S01]  /*17a0*/  CCTL.IVALL ;  /* 0x00000000ff00798f */ /* 0x000fe20002000000 */
[----:B------:R-:W-:Y:S05]  /*17b0*/  BRA `(.L_x_22) ;  /* 0x0000000000047947 */ /* 0x000fea0003800000 */
.L_x_21:
[----:B------:R-:W-:Y:S06]  /*17c0*/  BAR.SYNC.DEFER_BLOCKING 0x0 ;  /* 0x0000000000007b1d */ /* 0x000fec0000010000 */
.L_x_22:
[----:B------:R-:W-:Y:S05]  /*17d0*/  BRA.U UP0, `(.L_x_23) ;  /* 0x00000019009c7547 */ /* 0x000fea000b800000 */
[----:B------:R-:W2:Y:S01]  /*17e0*/  LDCU UR6, c[0x0][0x38c] ;  /* 0x00007180ff0677ac */ /* 0x000ea20008000800 */
[----:B------:R-:W3:Y:S01]  /*17f0*/  S2UR UR7, SR_CgaCtaId ;  /* 0x00000000000779c3 */ /* 0x000ee20000008800 */
[----:B------:R-:W-:Y:S01]  /*1800*/  PLOP3.LUT P1, PT, PT, PT, UP3, 0x80, 0x8 ;  /* 0x000000000008781c */ /* 0x000fe20003f2f038 */
[----:B------:R-:W-:Y:S01]  /*1810*/  IMAD.MOV.U32 R12, RZ, RZ, 0x1 ;  /* 0x00000001ff0c7424 */ /* 0x000fe200078e00ff */
[----:B------:R-:W-:Y:S01]  /*1820*/  UMOV UR13, 0x400 ;  /* 0x00000400000d7882 */ /* 0x000fe20000000000 */
[----:B------:R-:W-:Y:S01]  /*1830*/  UISETP.NE.AND UP1, UPT, UR18, URZ, UPT ;  /* 0x000000ff1200728c */ /* 0x000fe2000bf25270 */
[----:B------:R-:W-:Y:S01]  /*1840*/  ISETP.EQ.OR P2, PT, R0, RZ, P3 ;  /* 0x000000ff0000720c */ /* 0x000fe20001f42670 */
[----:B------:R-:W-:Y:S01]  /*1850*/  USEL UR24, URZ, 0x1, UP4 ;  /* 0x00000001ff187887 */ /* 0x000fe2000a000000 */
[----:B------:R-:W-:Y:S02]  /*1860*/  PLOP3.LUT P1, PT, P1, PT, PT, 0x8, 0x80 ;  /* 0x000000000080781c */ /* 0x000fe40000f2e170 */
[----:B------:R-:W-:Y:S01]  /*1870*/  CS2R R10, SRZ ;  /* 0x00000000000a7805 */ /* 0x000fe2000001ff00 */
[----:B------:R-:W-:Y:S01]  /*1880*/  IMAD.MOV.U32 R9, RZ, RZ, RZ ;  /* 0x000000ffff097224 */ /* 0x000fe200078e00ff */
[----:B------:R-:W4:Y:S01]  /*1890*/  LDCU UR39, c[0x0][0x370] ;  /* 0x00006e00ff2777ac */ /* 0x000f220008000800 */
[----:B------:R-:W-:Y:S01]  /*18a0*/  IMAD.MOV.U32 R8, RZ, RZ, 0x1 ;  /* 0x00000001ff087424 */ /* 0x000fe200078e00ff */
[----:B------:R-:W1:Y:S01]  /*18b0*/  LDCU.64 UR28, c[0x0][0x348] ;  /* 0x00006900ff1c77ac */ /* 0x000e620008000a00 */
[----:B--2---:R-:W-:-:S02]  /*18c0*/  UIADD3 UR5, UPT, UPT, UR6, 0x1f, URZ ;  /* 0x0000001f06057890 */ /* 0x004fc4000fffe0ff */
[----:B------:R-:W-:Y:S02]  /*18d0*/  UIADD3 UR45, UPT, UPT, UR6, 0x3e, URZ ;  /* 0x0000003e062d7890 */ /* 0x000fe4000fffe0ff */
[----:B------:R-:W-:Y:S02]  /*18e0*/  USHF.R.S32.HI UR4, URZ, 0x1f, UR5 ;  /* 0x0000001fff047899 */ /* 0x000fe40008011405 */
[----:B---3--:R-:W-:Y:S02]  /*18f0*/  USHF.L.U32 UR25, UR7, 0xc, URZ ;  /* 0x0000000c07197899 */ /* 0x008fe400080006ff */
[----:B------:R-:W-:Y:S02]  /*1900*/  ULEA.HI UR4, UR4, UR5, URZ, 0x5 ;  /* 0x0000000504047291 */ /* 0x000fe4000f8f28ff */
[----:B------:R-:W-:Y:S02]  /*1910*/  UIADD3 UR5, UPT, UPT, UR6, -0x1, URZ ;  /* 0xffffffff06057890 */ /* 0x000fe4000fffe0ff */
[----:B------:R-:W-:-:S02]  /*1920*/  USHF.R.S32.HI UR41, URZ, 0x5, UR4 ;  /* 0x00000005ff297899 */ /* 0x000fc40008011404 */
[----:B------:R-:W-:Y:S02]  /*1930*/  UISETP.GE.U32.AND UP2, UPT, UR5, -0x3f, UPT ;  /* 0xffffffc10500788c */ /* 0x000fe4000bf46070 */
[----:B------:R-:W-:Y:S02]  /*1940*/  UISETP.LT.U32.AND UP0, UPT, UR41, 0x11, UPT ;  /* 0x000000112900788c */ /* 0x000fe4000bf01070 */
[----:B------:R-:W-:Y:S02]  /*1950*/  USHF.L.U32 UR44, UR7, 0x6, URZ ;  /* 0x00000006072c7899 */ /* 0x000fe400080006ff */
[----:B------:R-:W-:Y:S02]  /*1960*/  USEL UR40, UR41, 0x11, UP0 ;  /* 0x0000001129287887 */ /* 0x000fe40008000000 */
[----:B------:R-:W-:Y:S02]  /*1970*/  ULOP3.LUT UR25, UR25, 0x1000, URZ, 0xc0, !UPT ;  /* 0x0000100019197892 */ /* 0x000fe4000f8ec0ff */
[----:B------:R-:W-:-:S02]  /*1980*/  UIADD3 UR21, UPT, UPT, UR40, -0x1, URZ ;  /* 0xffffffff28157890 */ /* 0x000fc4000fffe0ff */
[----:B------:R-:W-:Y:S02]  /*1990*/  ULEA UR13, UR7, UR13, 0x18 ;  /* 0x0000000d070d7291 */ /* 0x000fe4000f8ec0ff */
[----:B------:R-:W-:Y:S01]  /*19a0*/  @UP2 UIADD3 UR21, UPT, UPT, UR40, URZ, URZ ;  /* 0x000000ff28152290 */ /* 0x000fe2000fffe0ff */
[----:B------:R-:W2:Y:S01]  /*19b0*/  LDCU UR38, c[0x0][0x374] ;  /* 0x00006e80ff2677ac */ /* 0x000ea20008000800 */
[----:B------:R-:W-:Y:S02]  /*19c0*/  ULOP3.LUT UR44, UR44, 0x40, URZ, 0xc0, !UPT ;  /* 0x000000402c2c7892 */ /* 0x000fe4000f8ec0ff */
[----:B------:R-:W-:Y:S02]  /*19d0*/  USEL UR24, UR24, 0x2, UP1 ;  /* 0x0000000218187887 */ /* 0x000fe40008800000 */
[----:B------:R-:W-:Y:S02]  /*19e0*/  UIADD3 UR25, UPT, UPT, UR13, 0x15600, UR25 ;  /* 0x000156000d197890 */ /* 0x000fe4000fffe019 */
[----:B------:R-:W-:-:S02]  /*19f0*/  UIADD3 UR43, UPT, UPT, UR41, -UR40, URZ ;  /* 0x80000028292b7290 */ /* 0x000fc4000fffe0ff */
[----:B------:R-:W-:Y:S01]  /*1a00*/  UIADD3 UR21, UPT, UPT, UR21, 0x1, URZ ;  /* 0x0000000115157890 */ /* 0x000fe2000fffe0ff */
[----:B-1--4-:R-:W-:-:S11]  /*1a10*/  UMOV UR5, URZ ;  /* 0x000000ff00057c82 */ /* 0x012fd60008000000 */
.L_x_43:
[----:B------:R-:W1:Y:S02]  /*1a20*/  S2UR UR4, SR_CgaCtaId ;  /* 0x00000000000479c3 */ /* 0x000e640000008800 */
[----:B-1----:R-:W-:-:S09]  /*1a30*/  UISETP.NE.AND UP0, UPT, UR4, URZ, UPT ;  /* 0x000000ff0400728c */ /* 0x002fd2000bf05270 */
[----:B------:R-:W-:Y:S05]  /*1a40*/  BRA.U UP0, `(.L_x_24) ;  /* 0x0000000100287547 */ /* 0x000fea000b800000 */
[----:B------:R-:W-:Y:S02]  /*1a50*/  LEA R0, R9, UR13, 0x3 ;  /* 0x0000000d09007c11 */ /* 0x000fe4000f8e18ff */
[----:B------:R-:W-:-:S04]  /*1a60*/  SHF.L.U32 R2, R8, 0x1f, RZ ;  /* 0x0000001f08027819 */ /* 0x000fc800000006ff */
[----:B------:R-:W1:Y:S02]  /*1a70*/  SYNCS.PHASECHK.TRANS64.TRYWAIT P0, [R0+URZ+0x1d0], R2 ;  /* 0x0001d002000075a7 */ /* 0x000e6400080011ff */
[----:B-1----:R-:W-:Y:S05]  /*1a80*/  @!P0 BRA `(.L_x_25) ;  /* 0x0000007000f08947 */ /* 0x002fea0003800000 */
.L_x_152:
[----:B------:R-:W-:Y:S01]  /*1a90*/  VIADD R9, R9, 0x1 ;  /* 0x0000000109097836 */ /* 0x000fe20000000000 */
[----:B------:R1:W-:Y:S04]  /*1aa0*/  SYNCS.ARRIVE.TRANS64.A1T0 RZ, [R0+URZ+0x1c0], RZ ;  /* 0x0001c0ff00ff79a7 */ /* 0x0003e800081000ff */
[----:B------:R-:W-:-:S04]  /*1ab0*/  ISETP.NE.AND P0, PT, R9, 0x2, PT ;  /* 0x000000020900780c */ /* 0x000fc80003f05270 */
[----:B------:R-:W-:Y:S02]  /*1ac0*/  SEL R9, R9, RZ, P0 ;  /* 0x000000ff09097207 */ /* 0x000fe40000000000 */
[----:B-1----:R-:W-:-:S04]  /*1ad0*/  SEL R0, RZ, 0x1, P0 ;  /* 0x00000001ff007807 */ /* 0x002fc80000000000 */
[----:B------:R-:W-:-:S07]  /*1ae0*/  LOP3.LUT R8, R8, R0, RZ, 0x3c, !PT ;  /* 0x0000000008087212 */ /* 0x000fce00078e3cff */
.L_x_24:
[----:B------:R-:W-:Y:S01]  /*1af0*/  ULEA UR4, UR5, UR13, 0x3 ;  /* 0x0000000d05047291 */ /* 0x000fe2000f8e18ff */
[----:B------:R-:W-:Y:S01]  /*1b00*/  SHF.L.U32 R0, R12, 0x1f, RZ ;  /* 0x0000001f0c007819 */ /* 0x000fe200000006ff */
[----:B------:R-:W-:Y:S02]  /*1b10*/  UISETP.GE.U32.AND UP0, UPT, UR45, 0x3f, UPT ;  /* 0x0000003f2d00788c */ /* 0x000fe4000bf06070 */
[----:B------:R-:W-:Y:S02]  /*1b20*/  USHF.L.U32 UR35, UR30, 0x6, URZ ;  /* 0x000000061e237899 */ /* 0x000fe400080006ff */
[----:B------:R-:W-:Y:S01]  /*1b30*/  ULEA UR19, UR31, UR44, 0x7 ;  /* 0x0000002c1f137291 */ /* 0x000fe2000f8e38ff */
[----:B------:R-:W-:Y:S02]  /*1b40*/  UMOV UR6, URZ ;  /* 0x000000ff00067c82 */ /* 0x000fe40008000000 */
[----:B------:R1:W3:Y:S02]  /*1b50*/  SYNCS.PHASECHK.TRANS64.TRYWAIT P0, [UR4+0x88], R0 ;  /* 0x00008800ff0075a7 */ /* 0x0002e40008001104 */
[----:B------:R-:W-:Y:S07]  /*1b60*/  BRA.U !UP0, `(.L_x_26) ;  /* 0x0000000108b87547 */ /* 0x000fee000b800000 */
[----:B------:R-:W-:Y:S01]  /*1b70*/  UMOV UR10, URZ ;  /* 0x000000ff000a7c82 */ /* 0x000fe20008000000 */
[----:B------:R-:W-:-:S05]  /*1b80*/  UMOV UR4, UR5 ;  /* 0x0000000500047c82 */ /* 0x000fca0008000000 */
.L_x_32:
[----:B------:R-:W-:Y:S01]  /*1b90*/  ULEA UR33, UR4, UR13, 0x3 ;  /* 0x0000000d04217291 */ /* 0x000fe2000f8e18ff */
[----:B---3--:R-:W-:Y:S01]  /*1ba0*/  @!P3 MOV R2, 0x3000 ;  /* 0x000030000002b802 */ /* 0x008fe20000000f00 */
[----:B-1-34-:R-:W-:Y:S10]  /*1bb0*/  @P0 BRA `(.L_x_27) ;  /* 0x00000000000c0947 */ /* 0x01aff40003800000 */
[----:B------:R-:W-:-:S04]  /*1bc0*/  SHF.L.U32 R3, R12, 0x1f, RZ ;  /* 0x0000001f0c037819 */ /* 0x000fc800000006ff */
[----:B------:R-:W3:Y:S02]  /*1bd0*/  SYNCS.PHASECHK.TRANS64.TRYWAIT P0, [UR33+0x88], R3 ;  /* 0x00008803ff0075a7 */ /* 0x000ee40008001121 */
[----:B---3--:R-:W-:Y:S05]  /*1be0*/  @!P0 BRA `(.L_x_28) ;  /* 0x0000007000ac8947 */ /* 0x008fea0003800000 */
.L_x_27:
[----:B------:R3:W-:Y:S01]  /*1bf0*/  @!P3 SYNCS.ARRIVE.TRANS64 RZ, [UR33], R2 ;  /* 0x00000002ffffb9a7 */ /* 0x0007e20008000021 */
[----:B------:R-:W-:-:S04]  /*1c00*/  ULOP3.LUT UR5, UR24, 0x2, URZ, 0xfc, !UPT ;  /* 0x0000000218057892 */ /* 0x000fc8000f8efcff */
[----:B------:R-:W-:-:S09]  /*1c10*/  UISETP.NE.AND UP0, UPT, UR5, 0x2, UPT ;  /* 0x000000020500788c */ /* 0x000fd2000bf05270 */
[----:B------:R-:W-:Y:S05]  /*1c20*/  BRA.U UP0, `(.L_x_29) ;  /* 0x0000000100047547 */ /* 0x000fea000b800000 */
[----:B--2---:R-:W-:Y:S05]  /*1c30*/  BPT.TRAP 0x1 ;  /* 0x000000040000795c */ /* 0x004fea0000300000 */
.L_x_29:
[----:B------:R-:W-:Y:S04]  /*1c40*/  BSSY.RECONVERGENT B0, `(.L_x_30) ;  /* 0x0000003000007945 */ /* 0x000fe80003800200 */
[----:B------:R-:W-:Y:S05]  /*1c50*/  @P2 BRA `(.L_x_31) ;  /* 0x0000000000042947 */ /* 0x000fea0003800000 */
[----:B--2---:R-:W-:Y:S05]  /*1c60*/  BPT.TRAP 0x1 ;  /* 0x000000040000795c */ /* 0x004fea0000300000 */
.L_x_31:
[----:B--2---:R-:W-:Y:S05]  /*1c70*/  BSYNC.RECONVERGENT B0 ;  /* 0x0000000000007941 */ /* 0x004fea0003800200 */
.L_x_30:
[----:B------:R-:W-:Y:S02]  /*1c80*/  UIADD3 UR5, UPT, UPT, UR4, 0x1, URZ ;  /* 0x0000000104057890 */ /* 0x000fe4000fffe0ff */
[----:B------:R-:W-:Y:S02]  /*1c90*/  USHF.L.U32 UR34, UR10, 0x5, URZ ;  /* 0x000000050a227899 */ /* 0x000fe400080006ff */
[----:B------:R-:W-:Y:S02]  /*1ca0*/  UISETP.NE.AND UP0, UPT, UR5, 0x11, UPT ;  /* 0x000000110500788c */ /* 0x000fe4000bf05270 */
[----:B------:R-:W-:Y:S02]  /*1cb0*/  UIADD3 UR10, UPT, UPT, UR10, 0x1, URZ ;  /* 0x000000010a0a7890 */ /* 0x000fe4000fffe0ff */
[----:B------:R-:W-:Y:S02]  /*1cc0*/  USEL UR7, URZ, 0x1, UP0 ;  /* 0x00000001ff077887 */ /* 0x000fe40008000000 */
[----:B------:R-:W-:-:S02]  /*1cd0*/  USEL UR5, UR5, URZ, UP0 ;  /* 0x000000ff05057287 */ /* 0x000fc40008000000 */
[----:B------:R-:W-:Y:S02]  /*1ce0*/  ULEA UR32, UR4, UR13, 0xc ;  /* 0x0000000d04207291 */ /* 0x000fe4000f8e60ff */
[----:B------:R-:W-:Y:S01]  /*1cf0*/  ULEA UR6, UR5, UR13, 0x3 ;  /* 0x0000000d05067291 */ /* 0x000fe2000f8e18ff */
[----:B------:R-:W-:Y:S01]  /*1d00*/  LOP3.LUT R12, R12, UR7, RZ, 0x3c, !PT ;  /* 0x000000070c0c7c12 */ /* 0x000fe2000f8e3cff */
[----:B------:R-:W-:Y:S02]  /*1d10*/  UIADD3 UR8, UP1, UPT, UR28, 0x80, URZ ;  /* 0x000000801c087890 */ /* 0x000fe4000ff3e0ff */
[----:B------:R-:W-:Y:S01]  /*1d20*/  UIADD3 UR32, UPT, UPT, UR32, 0x4600, URZ ;  /* 0x0000460020207890 */ /* 0x000fe2000fffe0ff */
[----:B-1----:R-:W-:Y:S01]  /*1d30*/  SHF.L.U32 R0, R12, 0x1f, RZ ;  /* 0x0000001f0c007819 */ /* 0x002fe200000006ff */
[----:B------:R-:W-:Y:S02]  /*1d40*/  UIADD3.X UR9, UPT, UPT, URZ, UR29, URZ, UP1, !UPT ;  /* 0x0000001dff097290 */ /* 0x000fe40008ffe4ff */
[----:B------:R-:W-:Y:S01]  /*1d50*/  ULEA UR16, UR4, UR25, 0xd ;  /* 0x0000001904107291 */ /* 0x000fe2000f8e68ff */
[----:B------:R4:W1:Y:S01]  /*1d60*/  SYNCS.PHASECHK.TRANS64.TRYWAIT P0, [UR6+0x88], R0 ;  /* 0x00008800ff0075a7 */ /* 0x0008620008001106 */
[----:B------:R-:W-:Y:S01]  /*1d70*/  UIADD3 UR6, UP0, UPT, UR28, 0x180, URZ ;  /* 0x000001801c067890 */ /* 0x000fe2000ff1e0ff */
[----:B------:R-:W-:Y:S01]  /*1d80*/  UMOV UR14, 0x0 ;  /* 0x00000000000e7882 */ /* 0x000fe20000000000 */
[----:B------:R-:W-:-:S02]  /*1d90*/  UMOV UR15, 0x10000000 ;  /* 0x10000000000f7882 */ /* 0x000fc40000000000 */
[----:B------:R-:W-:Y:S01]  /*1da0*/  UIADD3.X UR7, UPT, UPT, URZ, UR29, URZ, UP0, !UPT ;  /* 0x0000001dff077290 */ /* 0x000fe200087fe4ff */
[----:B------:R-:W-:Y:S01]  /*1db0*/  UTMALDG.3D [UR32], [UR8], desc[UR14] ;  /* 0x00000e20080075b4 */ /* 0x000fe20008011000 */
[----:B------:R-:W-:Y:S01]  /*1dc0*/  UISETP.NE.AND UP0, UPT, UR10, UR21, UPT ;  /* 0x000000150a00728c */ /* 0x000fe2000bf05270 */
[----:B------:R-:W-:Y:S01]  /*1dd0*/  UMOV UR4, 0x30000 ;  /* 0x0003000000047882 */ /* 0x000fe20000000000 */
[----:B------:R-:W-:Y:S01]  /*1de0*/  UMOV UR20, UR36 ;  /* 0x0000002400147c82 */ /* 0x000fe20008000000 */
[----:B------:R-:W-:Y:S01]  /*1df0*/  UMOV UR17, UR33 ;  /* 0x0000002100117c82 */ /* 0x000fe20008000000 */
[----:B------:R-:W-:-:S03]  /*1e00*/  UMOV UR18, UR34 ;  /* 0x0000002200127c82 */ /* 0x000fc60008000000 */
[----:B------:R2:W-:Y:S02]  /*1e10*/  UTMALDG.3D.MULTICAST [UR16], [UR6], UR4, desc[UR14] ;  /* 0x00000e10060073b4 */ /* 0x0005e40008011804 */
[----:B--2---:R-:W-:Y:S01]  /*1e20*/  UMOV UR6, UR21 ;  /* 0x0000001500067c82 */ /* 0x004fe20008000000 */
[----:B------:R-:W-:Y:S01]  /*1e30*/  UMOV UR4, UR5 ;  /* 0x0000000500047c82 */ /* 0x000fe20008000000 */
[----:B------:R-:W-:Y:S05]  /*1e40*/  BRA.U UP0, `(.L_x_32) ;  /* 0xfffffffd00507547 */ /* 0x000fea000b83ffff */
.L_x_26:
[----:B------:R-:W-:Y:S01]  /*1e50*/  ULEA UR4, UR5, UR13, 0x3 ;  /* 0x0000000d05047291 */ /* 0x000fe2000f8e18ff */
[----:B-1--4-:R-:W-:Y:S01]  /*1e60*/  SHF.L.U32 R0, R12, 0x1f, RZ ;  /* 0x0000001f0c007819 */ /* 0x012fe200000006ff */
[----:B------:R-:W-:Y:S01]  /*1e70*/  @!P1 SYNCS.ARRIVE.TRANS64.A1T0 RZ, [UR13+0x158], RZ ;  /* 0x000158ffffff99a7 */ /* 0x000fe2000810000d */
[----:B------:R-:W-:-:S06]  /*1e80*/  UISETP.GT.AND UP0, UPT, UR41, UR40, UPT ;  /* 0x000000282900728c */ /* 0x000fcc000bf04270 */
[----:B---3--:R1:W3:Y:S03]  /*1e90*/  SYNCS.PHASECHK.TRANS64.TRYWAIT P0, [UR4+0x88], R0 ;  /* 0x00008800ff0075a7 */ /* 0x0082e60008001104 */
[----:B------:R-:W-:Y:S05]  /*1ea0*/  BRA.U !UP0, `(.L_x_33) ;  /* 0x0000000108bc7547 */ /* 0x000fea000b800000 */
[----:B------:R-:W-:Y:S01]  /*1eb0*/  UIADD3 UR26, UPT, UPT, UR43, UR6, URZ ;  /* 0x000000062b1a7290 */ /* 0x000fe2000fffe0ff */
[----:B------:R-:W-:-:S11]  /*1ec0*/  UMOV UR4, UR5 ;  /* 0x0000000500047c82 */ /* 0x000fd60008000000 */
.L_x_39:
[----:B------:R-:W-:Y:S01]  /*1ed0*/  ULEA UR9, UR4, UR13, 0x3 ;  /* 0x0000000d04097291 */ /* 0x000fe2000f8e18ff */
[----:B---3--:R-:W-:Y:S01]  /*1ee0*/  @!P3 MOV R2, 0x3000 ;  /* 0x000030000002b802 */ /* 0x008fe20000000f00 */
[----:B-1-3--:R-:W-:Y:S10]  /*1ef0*/  @P0 BRA `(.L_x_34) ;  /* 0x00000000000c0947 */ /* 0x00aff40003800000 */
[----:B------:R-:W-:-:S04]  /*1f00*/  SHF.L.U32 R3, R12, 0x1f, RZ ;  /* 0x0000001f0c037819 */ /* 0x000fc800000006ff */
[----:B------:R-:W3:Y:S02]  /*1f10*/  SYNCS.PHASECHK.TRANS64.TRYWAIT P0, [UR9+0x88], R3 ;  /* 0x00008803ff0075a7 */ /* 0x000ee40008001109 */
[----:B---3--:R-:W-:Y:S05]  /*1f20*/  @!P0 BRA `(.L_x_35) ;  /* 0x0000006c00f48947 */ /* 0x008fea0003800000 */
.L_x_34:
[----:B------:R3:W-:Y:S01]  /*1f30*/  @!P3 SYNCS.ARRIVE.TRANS64 RZ, [UR9], R2 ;  /* 0x00000002ffffb9a7 */ /* 0x0007e20008000009 */
[----:B------:R-:W-:-:S04]  /*1f40*/  ULOP3.LUT UR5, UR24, 0x2, URZ, 0xfc, !UPT ;  /* 0x0000000218057892 */ /* 0x000fc8000f8efcff */
[----:B------:R-:W-:-:S09]  /*1f50*/  UISETP.NE.AND UP0, UPT, UR5, 0x2, UPT ;  /* 0x000000020500788c */ /* 0x000fd2000bf05270 */
[----:B------:R-:W-:Y:S05]  /*1f60*/  BRA.U UP0, `(.L_x_36) ;  /* 0x0000000100047547 */ /* 0x000fea000b800000 */
[----:B--2---:R-:W-:Y:S05]  /*1f70*/  BPT.TRAP 0x1 ;  /* 0x000000040000795c */ /* 0x004fea0000300000 */
.L_x_36:
[----:B------:R-:W-:Y:S04]  /*1f80*/  BSSY.RECONVERGENT B0, `(.L_x_37) ;  /* 0x0000003000007945 */ /* 0x000fe80003800200 */
[----:B------:R-:W-:Y:S05]  /*1f90*/  @P2 BRA `(.L_x_38) ;  /* 0x0000000000042947 */ /* 0x000fea0003800000 */
[----:B--2---:R-:W-:Y:S05]  /*1fa0*/  BPT.TRAP 0x1 ;  /* 0x000000040000795c */ /* 0x004fea0000300000 */
.L_x_38:
[----:B--2---:R-:W-:Y:S05]  /*1fb0*/  BSYNC.RECONVERGENT B0 ;  /* 0x0000000000007941 */ /* 0x004fea0003800200 */
.L_x_37:
[----:B------:R-:W-:Y:S02]  /*1fc0*/  UIADD3 UR5, UPT, UPT, UR4, 0x1, URZ ;  /* 0x0000000104057890 */ /* 0x000fe4000fffe0ff */
[----:B------:R-:W-:Y:S02]  /*1fd0*/  UIADD3 UR14, UP1, UPT, UR28, 0x80, URZ ;  /* 0x000000801c0e7890 */ /* 0x000fe4000ff3e0ff */
[----:B------:R-:W-:Y:S02]  /*1fe0*/  UISETP.NE.AND UP0, UPT, UR5, 0x11, UPT ;  /* 0x000000110500788c */ /* 0x000fe4000bf05270 */
[----:B------:R-:W-:Y:S02]  /*1ff0*/  USHF.L.U32 UR10, UR6, 0x5, URZ ;  /* 0x00000005060a7899 */ /* 0x000fe400080006ff */
[----:B------:R-:W-:Y:S02]  /*2000*/  USEL UR8, URZ, 0x1, UP0 ;  /* 0x00000001ff087887 */ /* 0x000fe40008000000 */
[----:B------:R-:W-:-:S02]  /*2010*/  USEL UR5, UR5, URZ, UP0 ;  /* 0x000000ff05057287 */ /* 0x000fc40008000000 */
[----:B------:R-:W-:Y:S02]  /*2020*/  UIADD3 UR22, UP0, UPT, UR28, 0x180, URZ ;  /* 0x000001801c167890 */ /* 0x000fe4000ff1e0ff */
[----:B------:R-:W-:Y:S01]  /*2030*/  LOP3.LUT R12, R12, UR8, RZ, 0x3c, !PT ;  /* 0x000000080c0c7c12 */ /* 0x000fe2000f8e3cff */
[----:B------:R-:W-:Y:S02]  /*2040*/  ULEA UR8, UR4, UR13, 0xc ;  /* 0x0000000d04087291 */ /* 0x000fe4000f8e60ff */
[----:B------:R-:W-:Y:S01]  /*2050*/  ULEA UR7, UR5, UR13, 0x3 ;  /* 0x0000000d05077291 */ /* 0x000fe2000f8e18ff */
[----:B-1----:R-:W-:Y:S01]  /*2060*/  SHF.L.U32 R0, R12, 0x1f, RZ ;  /* 0x0000001f0c007819 */ /* 0x002fe200000006ff */
[----:B------:R-:W-:Y:S02]  /*2070*/  UIADD3 UR8, UPT, UPT, UR8, 0x4600, URZ ;  /* 0x0000460008087890 */ /* 0x000fe4000fffe0ff */
[----:B------:R-:W-:Y:S02]  /*2080*/  UIADD3.X UR15, UPT, UPT, URZ, UR29, URZ, UP1, !UPT ;  /* 0x0000001dff0f7290 */ /* 0x000fe40008ffe4ff */
[----:B------:R-:W-:-:S02]  /*2090*/  ULEA UR16, UR4, UR25, 0xd ;  /* 0x0000001904107291 */ /* 0x000fc4000f8e68ff */
[----:B------:R-:W-:Y:S01]  /*20a0*/  UIADD3.X UR23, UPT, UPT, URZ, UR29, URZ, UP0, !UPT ;  /* 0x0000001dff177290 */ /* 0x000fe200087fe4ff */
[----:B------:R4:W1:Y:S01]  /*20b0*/  SYNCS.PHASECHK.TRANS64.TRYWAIT P0, [UR7+0x88], R0 ;  /* 0x00008800ff0075a7 */ /* 0x0008620008001107 */
[----:B------:R-:W-:Y:S01]  /*20c0*/  UMOV UR30, 0x0 ;  /* 0x00000000001e7882 */ /* 0x000fe20000000000 */
[----:B------:R-:W-:Y:S01]  /*20d0*/  UMOV UR31, 0x10000000 ;  /* 0x10000000001f7882 */ /* 0x000fe20000000000 */
[----:B------:R-:W-:Y:S01]  /*20e0*/  UMOV UR11, UR35 ;  /* 0x00000023000b7c82 */ /* 0x000fe20008000000 */
[----:B------:R-:W-:Y:S01]  /*20f0*/  UMOV UR12, UR36 ;  /* 0x00000024000c7c82 */ /* 0x000fe20008000000 */
[----:B------:R-:W-:Y:S01]  /*2100*/  UMOV UR7, 0x30000 ;  /* 0x0003000000077882 */ /* 0x000fe20000000000 */
[----:B------:R-:W-:Y:S01]  /*2110*/  UMOV UR20, UR36 ;  /* 0x0000002400147c82 */ /* 0x000fe20008000000 */
[----:B------:R-:W-:Y:S01]  /*2120*/  UMOV UR17, UR9 ;  /* 0x0000000900117c82 */ /* 0x000fe20008000000 */
[----:B------:R-:W-:Y:S01]  /*2130*/  UMOV UR18, UR10 ;  /* 0x0000000a00127c82 */ /* 0x000fe20008000000 */
[----:B------:R4:W-:Y:S01]  /*2140*/  UTMALDG.3D [UR8], [UR14], desc[UR30] ;  /* 0x00001e080e0075b4 */ /* 0x0009e20008011000 */
[----:B------:R-:W-:Y:S01]  /*2150*/  UIADD3 UR6, UPT, UPT, UR6, 0x1, URZ ;  /* 0x0000000106067890 */ /* 0x000fe2000fffe0ff */
[----:B------:R-:W-:-:S03]  /*2160*/  UMOV UR4, UR5 ;  /* 0x0000000500047c82 */ /* 0x000fc60008000000 */
[----:B------:R-:W-:Y:S01]  /*2170*/  UISETP.NE.AND UP0, UPT, UR6, UR26, UPT ;  /* 0x0000001a0600728c */ /* 0x000fe2000bf05270 */
[----:B------:R4:W-:Y:S08]  /*2180*/  UTMALDG.3D.MULTICAST [UR16], [UR22], UR7, desc[UR30] ;  /* 0x00001e10160073b4 */ /* 0x0009f00008011807 */
[----:B----4-:R-:W-:Y:S05]  /*2190*/  BRA.U UP0, `(.L_x_39) ;  /* 0xfffffffd004c7547 */ /* 0x010fea000b83ffff */
.L_x_33:
[C---:B------:R-:W-:Y:S01]  /*21a0*/  LEA R3, R11.reuse, UR13, 0x3 ;  /* 0x0000000d0b037c11 */ /* 0x040fe2000f8e18ff */
[----:B------:R-:W-:Y:S01]  /*21b0*/  NOP ;  /* 0x0000000000007918 */ /* 0x000fe20000000000 */
[----:B-1----:R-:W-:Y:S02]  /*21c0*/  SHF.L.U32 R0, R10, 0x1f, RZ ;  /* 0x0000001f0a007819 */ /* 0x002fe400000006ff */
[----:B------:R-:W-:Y:S02]  /*21d0*/  LEA R4, R11, UR13, 0x4 ;  /* 0x0000000d0b047c11 */ /* 0x000fe4000f8e20ff */
[----:B---3--:R-:W1:Y:S02]  /*21e0*/  SYNCS.PHASECHK.TRANS64.TRYWAIT P0, [R3+URZ+0x160], R0 ;  /* 0x00016000030075a7 */ /* 0x008e6400080011ff */
[----:B-1----:R-:W-:Y:S05]  /*21f0*/  @!P0 BRA `(.L_x_40) ;  /* 0x0000006c00588947 */ /* 0x002fea0003800000 */
.L_x_155:
[----:B------:R-:W3:Y:S01]  /*2200*/  LDS.128 R4, [R4+0x1f0] ;  /* 0x0001f00004047984 */ /* 0x000ee20000000c00 */
[----:B------:R-:W-:Y:S01]  /*2210*/  UISETP.GE.AND UP0, UPT, UR42, 0x1, UPT ;  /* 0x000000012a00788c */ /* 0x000fe2000bf06270 */
[----:B------:R-:W-:Y:S01]  /*2220*/  @!PT LDS RZ, [RZ] ;  /* 0x00000000fffff984 */ /* 0x000fe20000000800 */
[----:B------:R-:W-:Y:S01]  /*2230*/  @!PT LDS RZ, [RZ] ;  /* 0x00000000fffff984 */ /* 0x000fe20000000800 */
[----:B------:R-:W-:Y:S01]  /*2240*/  @!PT LDS RZ, [RZ] ;  /* 0x00000000fffff984 */ /* 0x000fe20000000800 */
[----:B------:R-:W-:Y:S01]  /*2250*/  @!PT LDS RZ, [RZ] ;  /* 0x00000000fffff984 */ /* 0x000fe20000000800 */
[----:B------:R4:W-:Y:S06]  /*2260*/  MEMBAR.ALL.CTA ;  /* 0x0000000000007992 */ /* 0x0009ec0000008000 */
[----:B----4-:R-:W4:Y:S01]  /*2270*/  FENCE.VIEW.ASYNC.S ;  /* 0x00000000000073c6 */ /* 0x010f220000000000 */
[----:B---3--:R-:W-:-:S13]  /*2280*/  LOP3.LUT P0, RZ, R6, 0x1, RZ, 0xc0, !PT ;  /* 0x0000000106ff7812 */ /* 0x008fda000780c0ff */
[----:B----4-:R-:W-:Y:S01]  /*2290*/  VOTEU.ANY UP1, P0 ;  /* 0x0000000000ff7886 */ /* 0x010fe20000020100 */
[----:B------:R-:W-:-:S13]  /*22a0*/  PLOP3.LUT P0, PT, PT, PT, UP1, 0x80, 0x8 ;  /* 0x000000000008781c */ /* 0x000fda0003f0f018 */
[----:B-1----:R-:W-:Y:S02]  /*22b0*/  @P0 LOP3.LUT R0, R5, 0xffff, RZ, 0xc0, !PT ;  /* 0x0000ffff05000812 */ /* 0x002fe400078ec0ff */
[----:B------:R-:W-:Y:S02]  /*22c0*/  @P0 MOV R2, R4 ;  /* 0x0000000400020202 */ /* 0x000fe40000000f00 */
[----:B------:R-:W-:Y:S01]  /*22d0*/  @P0 R2UR UR6, R0 ;  /* 0x00000000000602ca */ /* 0x000fe200000e0000 */
[----:B------:R-:W-:Y:S01]  /*22e0*/  VIADD R0, R3, 0x170 ;  /* 0x0000017003007836 */ /* 0x000fe20000000000 */
[----:B------:R-:W-:Y:S02]  /*22f0*/  @P0 SHF.R.U32.HI R4, RZ, 0x10, R5 ;  /* 0x00000010ff040819 */ /* 0x000fe40000011605 */
[----:B------:R-:W-:Y:S02]  /*2300*/  @P0 R2UR UR7, R2 ;  /* 0x00000000020702ca */ /* 0x000fe400000e0000 */
[----:B------:R-:W-:-:S02]  /*2310*/  PRMT R0, RZ, 0x654, R0 ;  /* 0x00000654ff007816 */ /* 0x000fc40000000000 */
[----:B------:R-:W-:Y:S02]  /*2320*/  @P0 R2UR UR4, R4 ;  /* 0x00000000040402ca */ /* 0x000fe400000e0000 */
[----:B------:R1:W-:Y:S03]  /*2330*/  SYNCS.ARRIVE.TRANS64.RED.A1T0 RZ, [R0+URZ], RZ ;  /* 0x000000ff00ff79a7 */ /* 0x0003e600081004ff */
[----:B------:R-:W-:-:S04]  /*2340*/  @UP1 UMOV UR27, UR6 ;  /* 0x00000006001b1c82 */ /* 0x000fc80008000000 */
[----:B------:R-:W-:-:S04]  /*2350*/  @UP1 UMOV UR37, UR7 ;  /* 0x0000000700251c82 */ /* 0x000fc80008000000 */
[----:B------:R-:W-:Y:S01]  /*2360*/  @UP1 UMOV UR36, UR4 ;  /* 0x0000000400241c82 */ /* 0x000fe20008000000 */
[----:B------:R-:W-:Y:S05]  /*2370*/  BRA.U !UP0, `(.L_x_41) ;  /* 0x0000000108d47547 */ /* 0x000fea000b800000 */
[----:B------:R-:W2:Y:S01]  /*2380*/  LDCU.128 UR16, c[0x0][0xb10] ;  /* 0x00016200ff1077ac */ /* 0x000ea20008000c00 */
[----:B------:R-:W3:Y:S01]  /*2390*/  LDCU UR12, c[0x0][0xb20] ;  /* 0x00016400ff0c77ac */ /* 0x000ee20008000800 */
[----:B------:R-:W4:Y:S01]  /*23a0*/  LDCU UR20, c[0x0][0xb0c] ;  /* 0x00016180ff1477ac */ /* 0x000f220008000800 */
[----:B------:R-:W1:Y:S01]  /*23b0*/  LDCU.64 UR8, c[0x0][0xb28] ;  /* 0x00016500ff0877ac */ /* 0x000e620008000a00 */
[----:B------:R-:W-:Y:S02]  /*23c0*/  UISETP.NE.AND UP3, UPT, UR42, 0x1, UPT ;  /* 0x000000012a00788c */ /* 0x000fe4000bf65270 */
[----:B--2---:R-:W-:Y:S02]  /*23d0*/  UIMAD.WIDE.U32 UR10, UR38, UR19, URZ ;  /* 0x00000013260a72a5 */ /* 0x004fe4000f8e00ff */
[----:B------:R-:W-:Y:S02]  /*23e0*/  UIMAD.WIDE.U32 UR6, UR39, UR16, URZ ;  /* 0x00000010270672a5 */ /* 0x000fe4000f8e00ff */
[----:B------:R-:W-:-:S02]  /*23f0*/  UISETP.NE.AND UP0, UPT, UR18, 0x1, UPT ;  /* 0x000000011200788c */ /* 0x000fc4000bf05270 */
[----:B------:R-:W-:Y:S01]  /*2400*/  UIMAD.WIDE.U32 UR22, UR27, UR19, URZ ;  /* 0x000000131b1672a5 */ /* 0x000fe2000f8e00ff */
[----:B------:R-:W-:Y:S02]  /*2410*/  UMOV UR10, UR11 ;  /* 0x0000000b000a7c82 */ /* 0x000fe40008000000 */
[----:B------:R-:W-:Y:S01]  /*2420*/  UMOV UR6, UR7 ;  /* 0x0000000700067c82 */ /* 0x000fe20008000000 */
[----:B---3--:R-:W-:Y:S02]  /*2430*/  USHF.R.U32.HI UR10, URZ, UR12, UR10 ;  /* 0x0000000cff0a7299 */ /* 0x008fe4000801160a */
[----:B------:R-:W-:Y:S02]  /*2440*/  USHF.R.U32.HI UR7, URZ, UR17, UR6 ;  /* 0x00000011ff077299 */ /* 0x000fe40008011606 */
[----:B----4-:R-:W-:Y:S02]  /*2450*/  UISETP.NE.AND UP2, UPT, UR20, 0x1, UPT ;  /* 0x000000011400788c */ /* 0x010fe4000bf45270 */
[----:B------:R-:W-:-:S02]  /*2460*/  USEL UR6, UR38, UR10, !UP0 ;  /* 0x0000000a26067287 */ /* 0x000fc4000c000000 */
[----:B------:R-:W-:Y:S02]  /*2470*/  USEL UR7, UR39, UR7, !UP2 ;  /* 0x0000000727077287 */ /* 0x000fe4000d000000 */
[----:B-1----:R-:W-:Y:S01]  /*2480*/  UIMAD.WIDE.U32 UR10, UR6, UR8, URZ ;  /* 0x00000008060a72a5 */ /* 0x002fe2000f8e00ff */
[----:B------:R-:W-:Y:S01]  /*2490*/  UMOV UR4, UR23 ;  /* 0x0000001700047c82 */ /* 0x000fe20008000000 */
[----:B------:R-:W-:Y:S02]  /*24a0*/  UIMAD.WIDE.U32 UR14, UR37, UR16, URZ ;  /* 0x00000010250e72a5 */ /* 0x000fe4000f8e00ff */
[----:B------:R-:W-:-:S03]  /*24b0*/  UIMAD.WIDE.U32 UR22, UR7, UR8, URZ ;  /* 0x00000008071672a5 */ /* 0x000fc6000f8e00ff */
[----:B------:R-:W-:Y:S01]  /*24c0*/  UMOV UR10, UR11 ;  /* 0x0000000b000a7c82 */ /* 0x000fe20008000000 */
[----:B------:R-:W-:Y:S02]  /*24d0*/  USHF.R.U32.HI UR4, URZ, UR12, UR4 ;  /* 0x0000000cff047299 */ /* 0x000fe40008011604 */
[----:B------:R-:W-:Y:S01]  /*24e0*/  @UP3 USHF.R.U32.HI UR6, URZ, UR9, UR10 ;  /* 0x00000009ff063299 */ /* 0x000fe2000801160a */
[----:B------:R-:W-:Y:S01]  /*24f0*/  UMOV UR14, UR15 ;  /* 0x0000000f000e7c82 */ /* 0x000fe20008000000 */
[----:B------:R-:W-:Y:S01]  /*2500*/  UMOV UR22, UR23 ;  /* 0x0000001700167c82 */ /* 0x000fe20008000000 */
[----:B------:R-:W-:Y:S02]  /*2510*/  USHF.R.U32.HI UR17, URZ, UR17, UR14 ;  /* 0x00000011ff117299 */ /* 0x000fe4000801160e */
[----:B------:R-:W-:Y:S02]  /*2520*/  USEL UR4, UR27, UR4, !UP0 ;  /* 0x000000041b047287 */ /* 0x000fe4000c000000 */
[----:B------:R-:W-:-:S02]  /*2530*/  @UP3 USHF.R.U32.HI UR7, URZ, UR9, UR22 ;  /* 0x00000009ff073299 */ /* 0x000fc40008011616 */
[----:B------:R-:W-:Y:S02]  /*2540*/  UIMAD UR10, UR42, UR6, URZ ;  /* 0x000000062a0a72a4 */ /* 0x000fe4000f8e02ff */
[----:B------:R-:W-:Y:S02]  /*2550*/  USEL UR6, UR37, UR17, !UP2 ;  /* 0x0000001125067287 */ /* 0x000fe4000d000000 */
[----:B------:R-:W-:Y:S02]  /*2560*/  UIMAD UR12, UR42, UR7, URZ ;  /* 0x000000072a0c72a4 */ /* 0x000fe4000f8e02ff */
[----:B------:R-:W-:Y:S02]  /*2570*/  UISETP.GE.AND UP0, UPT, UR4, UR10, UPT ;  /* 0x0000000a0400728c */ /* 0x000fe4000bf06270 */
[----:B------:R-:W-:Y:S02]  /*2580*/  UIMAD.WIDE.U32 UR10, UR4, UR8, URZ ;  /* 0x00000008040a72a5 */ /* 0x000fe4000f8e00ff */
[----:B------:R-:W-:-:S02]  /*2590*/  UISETP.GE.OR UP0, UPT, UR6, UR12, UP0 ;  /* 0x0000000c0600728c */ /* 0x000fc40008706670 */
[----:B------:R-:W-:Y:S02]  /*25a0*/  UIMAD.WIDE.U32 UR14, UR6, UR8, URZ ;  /* 0x00000008060e72a5 */ /* 0x000fe4000f8e00ff */
[----:B------:R-:W-:Y:S01]  /*25b0*/  UIADD3 UR12, UPT, UPT, -UR6, URZ, URZ ;  /* 0x000000ff060c7290 */ /* 0x000fe2000fffe1ff */
[----:B------:R-:W-:Y:S01]  /*25c0*/  UMOV UR10, UR11 ;  /* 0x0000000b000a7c82 */ /* 0x000fe20008000000 */
[----:B------:R-:W-:Y:S02]  /*25d0*/  UIADD3 UR11, UPT, UPT, -UR4, URZ, URZ ;  /* 0x000000ff040b7290 */ /* 0x000fe4000fffe1ff */
[----:B------:R-:W-:-:S03]  /*25e0*/  USHF.R.U32.HI UR10, URZ, UR9, UR10 ;  /* 0x00000009ff0a7299 */ /* 0x000fc6000801160a */
[----:B------:R-:W-:Y:S01]  /*25f0*/  @!UP0 UMOV UR8, UR15 ;  /* 0x0000000f00088c82 */ /* 0x000fe20008000000 */
[----:B------:R-:W-:Y:S02]  /*2600*/  UIMAD UR11, UR18, UR11, UR27 ;  /* 0x0000000b120b72a4 */ /* 0x000fe4000f8e021b */
[----:B------:R-:W-:Y:S02]  /*2610*/  USEL UR10, UR4, UR10, !UP3 ;  /* 0x0000000a040a7287 */ /* 0x000fe4000d800000 */
[----:B------:R-:W-:Y:S02]  /*2620*/  @!UP0 USHF.R.U32.HI UR8, URZ, UR9, UR8 ;  /* 0x00000009ff088299 */ /* 0x000fe40008011608 */
[----:B------:R-:W-:Y:S02]  /*2630*/  UIADD3 UR9, UPT, UPT, -UR10, URZ, URZ ;  /* 0x000000ff0a097290 */ /* 0x000fe4000fffe1ff */
[----:B------:R-:W-:Y:S02]  /*2640*/  @!UP0 USEL UR8, UR6, UR8, !UP3 ;  /* 0x0000000806088287 */ /* 0x000fe4000d800000 */
[----:B------:R-:W-:-:S02]  /*2650*/  UIMAD UR9, UR42, UR9, UR4 ;  /* 0x000000092a0972a4 */ /* 0x000fc4000f8e0204 */
[----:B------:R-:W-:Y:S02]  /*2660*/  @!UP0 UIADD3 UR10, UPT, UPT, UR10, -UR8, URZ ;  /* 0x800000080a0a8290 */ /* 0x000fe4000fffe0ff */
[----:B------:R-:W-:Y:S02]  /*2670*/  @!UP0 UIMAD UR8, UR9, UR7, UR8 ;  /* 0x00000007090882a4 */ /* 0x000fe4000f8e0208 */
[----:B------:R-:W-:Y:S02]  /*2680*/  @!UP0 UIMAD UR4, UR42, UR10, UR6 ;  /* 0x0000000a2a0482a4 */ /* 0x000fe4000f8e0206 */
[----:B------:R-:W-:Y:S02]  /*2690*/  UIMAD UR7, UR20, UR12, UR37 ;  /* 0x0000000c140772a4 */ /* 0x000fe4000f8e0225 */
[----:B------:R-:W-:Y:S01]  /*26a0*/  UIMAD UR27, UR4, UR18, UR11 ;  /* 0x00000012041b72a4 */ /* 0x000fe2000f8e020b */
[----:B------:R-:W-:Y:S02]  /*26b0*/  @!UP0 UMOV UR6, UR8 ;  /* 0x0000000800068c82 */ /* 0x000fe40008000000 */
[----:B------:R-:W-:-:S12]  /*26c0*/  UIMAD UR37, UR6, UR20, UR7 ;  /* 0x00000014062572a4 */ /* 0x000fd8000f8e0207 */
.L_x_41:
[----:B------:R-:W3:Y:S02]  /*26d0*/  LDCU UR4, c[0x0][0xb30] ;  /* 0x00016600ff0477ac */ /* 0x000ee40008000800 */
[----:B---3--:R-:W-:-:S09]  /*26e0*/  UISETP.NE.AND UP0, UPT, UR4, 0x1, UPT ;  /* 0x000000010400788c */ /* 0x008fd2000bf05270 */
[----:B------:R-:W-:Y:S05]  /*26f0*/  BRA.U UP0, `(.L_x_42) ;  /* 0x0000000100447547 */ /* 0x000fea000b800000 */
[----:B------:R-:W3:Y:S01]  /*2700*/  LDCU.128 UR16, c[0x0][0xb10] ;  /* 0x00016200ff1077ac */ /* 0x000ee20008000c00 */
[----:B------:R-:W4:Y:S01]  /*2710*/  LDCU UR10, c[0x0][0xb0c] ;  /* 0x00016180ff0a77ac */ /* 0x000f220008000800 */
[----:B------:R-:W1:Y:S01]  /*2720*/  LDCU UR11, c[0x0][0xb20] ;  /* 0x00016400ff0b77ac */ /* 0x000e620008000800 */
[----:B---3--:R-:W-:Y:S02]  /*2730*/  UIMAD.WIDE.U32 UR8, UR37, UR16, URZ ;  /* 0x00000010250872a5 */ /* 0x008fe4000f8e00ff */
[----:B------:R-:W-:Y:S02]  /*2740*/  UIMAD.WIDE.U32 UR6, UR27, UR19, URZ ;  /* 0x000000131b0672a5 */ /* 0x000fe4000f8e00ff */
[----:B----4-:R-:W-:Y:S02]  /*2750*/  UISETP.NE.AND UP2, UPT, UR10, 0x1, UPT ;  /* 0x000000010a00788c */ /* 0x010fe4000bf45270 */
[----:B------:R-:W-:Y:S01]  /*2760*/  UISETP.NE.AND UP0, UPT, UR18, 0x1, UPT ;  /* 0x000000011200788c */ /* 0x000fe2000bf05270 */
[----:B------:R-:W-:-:S02]  /*2770*/  UMOV UR8, UR9 ;  /* 0x0000000900087c82 */ /* 0x000fc40008000000 */
[----:B------:R-:W-:Y:S01]  /*2780*/  UMOV UR4, UR7 ;  /* 0x0000000700047c82 */ /* 0x000fe20008000000 */
[----:B------:R-:W-:Y:S02]  /*2790*/  USHF.R.U32.HI UR17, URZ, UR17, UR8 ;  /* 0x00000011ff117299 */ /* 0x000fe40008011608 */
[----:B-1----:R-:W-:Y:S02]  /*27a0*/  USHF.R.U32.HI UR4, URZ, UR11, UR4 ;  /* 0x0000000bff047299 */ /* 0x002fe40008011604 */
[----:B------:R-:W-:Y:S02]  /*27b0*/  USEL UR6, UR37, UR17, !UP2 ;  /* 0x0000001125067287 */ /* 0x000fe4000d000000 */
[----:B------:R-:W-:-:S04]  /*27c0*/  USEL UR4, UR27, UR4, !UP0 ;  /* 0x000000041b047287 */ /* 0x000fc8000c000000 */
[----:B------:R-:W-:Y:S02]  /*27d0*/  UIADD3 UR7, UPT, UPT, UR6, -UR4, URZ ;  /* 0x8000000406077290 */ /* 0x000fe4000fffe0ff */
[----:B------:R-:W-:Y:S02]  /*27e0*/  UIADD3 UR4, UPT, UPT, -UR6, UR4, URZ ;  /* 0x0000000406047290 */ /* 0x000fe4000fffe1ff */
[----:B------:R-:W-:Y:S02]  /*27f0*/  UIMAD UR27, UR7, UR18, UR27 ;  /* 0x00000012071b72a4 */ /* 0x000fe4000f8e021b */
[----:B------:R-:W-:-:S12]  /*2800*/  UIMAD UR37, UR4, UR10, UR37 ;  /* 0x0000000a042572a4 */ /* 0x000fd8000f8e0225 */
.L_x_42:
[----:B------:R-:W-:Y:S01]  /*2810*/  VIADD R11, R11, 0x1 ;  /* 0x000000010b0b7836 */ /* 0x000fe20000000000 */
[----:B------:R-:W-:Y:S02]  /*2820*/  R2UR UR6, R48 ;  /* 0x00000000300672ca */ /* 0x000fe400000e0000 */
[----:B------:R-:W-:Y:S02]  /*2830*/  R2UR UR4, R47 ;  /* 0x000000002f0472ca */ /* 0x000fe400000e0000 */
[C---:B------:R-:W-:Y:S02]  /*2840*/  ISETP.NE.AND P0, PT, R11.reuse, 0x2, PT ;  /* 0x000000020b00780c */ /* 0x040fe40003f05270 */
[----:B------:R-:W-:Y:S02]  /*2850*/  PLOP3.LUT P1, PT, PT, PT, PT, 0x80, 0x8 ;  /* 0x000000000008781c */ /* 0x000fe40003f2f070 */
[----:B-1----:R-:W-:Y:S02]  /*2860*/  SEL R0, RZ, 0x1, P0 ;  /* 0x00000001ff007807 */ /* 0x002fe40000000000 */
[----:B------:R-:W-:-:S02]  /*2870*/  SEL R11, R11, RZ, P0 ;  /* 0x000000ff0b0b7207 */ /* 0x000fc40000000000 */
[----:B------:R-:W-:Y:S01]  /*2880*/  LOP3.LUT R10, R10, R0, RZ, 0x3c, !PT ;  /* 0x000000000a0a7212 */ /* 0x000fe200078e3cff */
[----:B------:R-:W-:Y:S02]  /*2890*/  UIADD3 UR30, UPT, UPT, UR37, UR6, URZ ;  /* 0x00000006251e7290 */ /* 0x000fe4000fffe0ff */
[----:B------:R-:W-:Y:S01]  /*28a0*/  UIADD3 UR31, UPT, UPT, UR27, UR4, URZ ;  /* 0x000000041b1f7290 */ /* 0x000fe2000fffe0ff */
[----:B------:R-:W-:Y:S11]  /*28b0*/  BRA.U UP1, `(.L_x_43) ;  /* 0xfffffff101587547 */ /* 0x000ff6000b83ffff */
[----:B------:R-:W-:Y:S01]  /*28c0*/  UIADD3 UR13, UPT, UPT, UR13, 0x88, URZ ;  /* 0x000000880d0d7890 */ /* 0x000fe2000fffe0ff */
[----:B------:R-:W-:-:S03]  /*28d0*/  SHF.L.U32 R2, R12, 0x1f, RZ ;  /* 0x0000001f0c027819 */ /* 0x000fc600000006ff */
[----:B------:R-:W-:-:S09]  /*28e0*/  ULEA UR4, UR5, UR13, 0x3 ;  /* 0x0000000d05047291 */ /* 0x000fd2000f8e18ff */
[----:B------:R-:W1:Y:S02]  /*28f0*/  SYNCS.PHASECHK.TRANS64.TRYWAIT P0, [UR4], R2 ;  /* 0x00000002ff0075a7 */ /* 0x000e640008001104 */
[----:B-1----:R-:W-:Y:S05]  /*2900*/  @!P0 BRA `(.L_x_44) ;  /* 0x0000006400a88947 */ /* 0x002fea0003800000 */
.L_x_157:
[----:B------:R-:W-:-:S04]  /*2910*/  UIADD3 UR4, UPT, UPT, UR5, 0x1, URZ ;  /* 0x0000000105047890 */ /* 0x000fc8000fffe0ff */
[----:B------:R-:W-:-:S04]  /*2920*/  UISETP.NE.AND UP0, UPT, UR4, 0x11, UPT ;  /* 0x000000110400788c */ /* 0x000fc8000bf05270 */
[----:B------:R-:W-:Y:S02]  /*2930*/  USEL UR6, URZ, 0x1, UP0 ;  /* 0x00000001ff067887 */ /* 0x000fe40008000000 */
[----:B------:R-:W-:-:S04]  /*2940*/  USEL UR4, UR4, URZ, UP0 ;  /* 0x000000ff04047287 */ /* 0x000fc80008000000 */
[----:B------:R-:W-:Y:S01]  /*2950*/  ULEA UR5, UR4, UR13, 0x3 ;  /* 0x0000000d04057291 */ /* 0x000fe2000f8e18ff */
[----:B-1----:R-:W-:-:S04]  /*2960*/  LOP3.LUT R2, R12, UR6, RZ, 0x3c, !PT ;  /* 0x000000060c027c12 */ /* 0x002fc8000f8e3cff */
[----:B------:R-:W-:-:S04]  /*2970*/  SHF.L.U32 R3, R2, 0x1f, RZ ;  /* 0x0000001f02037819 */ /* 0x000fc800000006ff */
[----:B------:R-:W1:Y:S02]  /*2980*/  SYNCS.PHASECHK.TRANS64.TRYWAIT P0, [UR5], R3 ;  /* 0x00000003ff0075a7 */ /* 0x000e640008001105 */
[----:B-1----:R-:W-:Y:S05]  /*2990*/  @!P0 BRA `(.L_x_45) ;  /* 0x00000064009c8947 */ /* 0x002fea0003800000 */
.L_x_159:
[----:B------:R-:W-:-:S04]  /*29a0*/  UIADD3 UR4, UPT, UPT, UR4, 0x1, URZ ;  /* 0x0000000104047890 */ /* 0x000fc8000fffe0ff */
[----:B------:R-:W-:-:S04]  /*29b0*/  UISETP.NE.AND UP0, UPT, UR4, 0x11, UPT ;  /* 0x000000110400788c */ /* 0x000fc8000bf05270 */
[----:B------:R-:W-:Y:S02]  /*29c0*/  USEL UR6, URZ, 0x1, UP0 ;  /* 0x00000001ff067887 */ /* 0x000fe40008000000 */
[----:B------:R-:W-:-:S04]  /*29d0*/  USEL UR4, UR4, URZ, UP0 ;  /* 0x000000ff04047287 */ /* 0x000fc80008000000 */
[----:B------:R-:W-:Y:S01]  /*29e0*/  ULEA UR5, UR4, UR13, 0x3 ;  /* 0x0000000d04057291 */ /* 0x000fe2000f8e18ff */
[----:B------:R-:W-:-:S04]  /*29f0*/  LOP3.LUT R2, R2, UR6, RZ, 0x3c, !PT ;  /* 0x0000000602027c12 */ /* 0x000fc8000f8e3cff */
[----:B-1----:R-:W-:-:S04]  /*2a00*/  SHF.L.U32 R3, R2, 0x1f, RZ ;  /* 0x0000001f02037819 */ /* 0x002fc800000006ff */
[----:B------:R-:W1:Y:S02]  /*2a10*/  SYNCS.PHASECHK.TRANS64.TRYWAIT P0, [UR5], R3 ;  /* 0x00000003ff0075a7 */ /* 0x000e640008001105 */
[----:B-1----:R-:W-:Y:S05]  /*2a20*/  @!P0 BRA `(.L_x_46) ;  /* 0x0000006400908947 */ /* 0x002fea0003800000 */
.L_x_161:
        /* <DEDUP_REMOVED lines=9> */
.L_x_163:
        /* <DEDUP_REMOVED lines=9> */
.L_x_165:
        /* <DEDUP_REMOVED lines=9> */
.L_x_167:
        /* <DEDUP_REMOVED lines=9> */
.L_x_169:
        /* <DEDUP_REMOVED lines=9> */
.L_x_171:
        /* <DEDUP_REMOVED lines=9> */
.L_x_173:
        /* <DEDUP_REMOVED lines=9> */
.L_x_175:
        /* <DEDUP_REMOVED lines=9> */
.L_x_177:
        /* <DEDUP_REMOVED lines=9> */
.L_x_179:
        /* <DEDUP_REMOVED lines=9> */
.L_x_181:
        /* <DEDUP_REMOVED lines=9> */
.L_x_183:
        /* <DEDUP_REMOVED lines=9> */
.L_x_185:
        /* <DEDUP_REMOVED lines=9> */
.L_x_187:
[----:B------:R-:W-:-:S04]  /*3180*/  UIADD3 UR4, UPT, UPT, UR4, 0x1, URZ ;  /* 0x0000000104047890 */ /* 0x000fc8000fffe0ff */
[----:B------:R-:W-:-:S04]  /*3190*/  UISETP.NE.AND UP0, UPT, UR4, 0x11, UPT ;  /* 0x000000110400788c */ /* 0x000fc8000bf05270 */
[----:B------:R-:W-:Y:S02]  /*31a0*/  USEL UR5, URZ, 0x1, UP0 ;  /* 0x00000001ff057887 */ /* 0x000fe40008000000 */
[----:B------:R-:W-:-:S04]  /*31b0*/  USEL UR4, UR4, URZ, UP0 ;  /* 0x000000ff04047287 */ /* 0x000fc80008000000 */
[----:B------:R-:W-:Y:S01]  /*31c0*/  ULEA UR4, UR4, UR13, 0x3 ;  /* 0x0000000d04047291 */ /* 0x000fe2000f8e18ff */
[----:B------:R-:W-:-:S04]  /*31d0*/  LOP3.LUT R2, R2, UR5, RZ, 0x3c, !PT ;  /* 0x0000000502027c12 */ /* 0x000fc8000f8e3cff */
[----:B------:R-:W-:Y:S01]  /*31e0*/  SHF.L.U32 R2, R2, 0x1f, RZ ;  /* 0x0000001f02027819 */ /* 0x000fe200000006ff */
[----:B-1----:R-:W-:-:S07]  /*31f0*/  IMAD.U32 R0, RZ, RZ, UR4 ;  /* 0x00000004ff007e24 */ /* 0x002fce000f8e00ff */
.L_x_60:
[----:B-1----:R1:W3:Y:S02]  /*3200*/  SYNCS.PHASECHK.TRANS64.TRYWAIT P0, [R0+URZ], R2 ;  /* 0x00000002000075a7 */ /* 0x0022e400080011ff */
[----:B---3--:R-:W-:Y:S05]  /*3210*/  @!P0 NANOSLEEP.SYNCS 0x989680 ;  /* 0x009896800000895d */ /* 0x008fea0003900000 */
[----:B------:R-:W3:Y:S02]  /*3220*/  @!P0 SYNCS.PHASECHK.TRANS64 P0, [R0+URZ], R2 ;  /* 0x00000002000085a7 */ /* 0x000ee400080010ff */
[----:B--23--:R-:W-:Y:S05]  /*3230*/  @P0 EXIT ;  /* 0x000000000000094d */ /* 0x00cfea0003800000 */
[----:B------:R-:W-:Y:S05]  /*3240*/  BRA `(.L_x_60) ;  /* 0xfffffffc00ec7947 */ /* 0x000fea000383ffff */
.L_x_23:
[----:B------:R-:W2:Y:S02]  /*3250*/  S2UR UR4, SR_CgaCtaId ;  /* 0x00000000000479c3 */ /* 0x000ea40000008800 */
[----:B--2---:R-:W-:-:S04]  /*3260*/  UISETP.NE.AND UP0, UPT, UR4, URZ, UPT ;  /* 0x000000ff0400728c */ /* 0x004fc8000bf05270 */
[----:B------:R-:W-:-:S09]  /*3270*/  UISETP.NE.OR UP0, UPT, UR18, 0x1, UP0 ;  /* 0x000000011200788c */ /* 0x000fd20008705670 */
[----:B------:R-:W-:Y:S05]  /*3280*/  BRA.U UP0, `(.L_x_61) ;  /* 0x00000005004c7547 */ /* 0x000fea000b800000 */
[----:B------:R-:W2:Y:S01]  /*3290*/  S2UR UR5, SR_CgaCtaId ;  /* 0x00000000000579c3 */ /* 0x000ea20000008800 */
[----:B------:R-:W-:Y:S01]  /*32a0*/  UMOV UR4, 0x400 ;  /* 0x0000040000047882 */ /* 0x000fe20000000000 */
[----:B------:R-:W-:Y:S01]  /*32b0*/  ISETP.GE.U32.AND P2, PT, R0, 0x2, PT ;  /* 0x000000020000780c */ /* 0x000fe20003f46070 */
[----:B------:R-:W-:Y:S01]  /*32c0*/  IMAD.MOV.U32 R12, RZ, RZ, 0x1 ;  /* 0x00000001ff0c7424 */ /* 0x000fe200078e00ff */
[----:B------:R-:W-:Y:S02]  /*32d0*/  CS2R R10, SRZ ;  /* 0x00000000000a7805 */ /* 0x000fe4000001ff00 */
[----:B------:R-:W-:Y:S01]  /*32e0*/  CS2R R8, SRZ ;  /* 0x0000000000087805 */ /* 0x000fe2000001ff00 */
[----:B--2---:R-:W-:-:S03]  /*32f0*/  ULEA UR6, UR5, UR4, 0x18 ;  /* 0x0000000405067291 */ /* 0x004fc6000f8ec0ff */
[----:B------:R-:W-:-:S09]  /*3300*/  UMOV UR5, URZ ;  /* 0x000000ff00057c82 */ /* 0x000fd20008000000 */
.L_x_65:
[----:B------:R-:W-:Y:S02]  /*3310*/  LEA R2, R8, UR6, 0x3 ;  /* 0x0000000608027c11 */ /* 0x000fe4000f8e18ff */
[----:B------:R-:W-:-:S03]  /*3320*/  SHF.L.U32 R4, R9, 0x1f, RZ ;  /* 0x0000001f09047819 */ /* 0x000fc600000006ff */
[----:B------:R-:W-:Y:S01]  /*3330*/  VIADD R5, R2, 0x1d0 ;  /* 0x000001d002057836 */ /* 0x000fe20000000000 */
[----:B------:R-:W2:Y:S02]  /*3340*/  SYNCS.PHASECHK.TRANS64.TRYWAIT P0, [R2+URZ+0x1c0], R4 ;  /* 0x0001c004020075a7 */ /* 0x000ea400080011ff */
[----:B--2---:R-:W-:Y:S05]  /*3350*/  @!P0 BRA `(.L_x_62) ;  /* 0x0000006000948947 */ /* 0x004fea0003800000 */
.L_x_188:
[----:B------:R-:W-:Y:S01]  /*3360*/  ULEA UR4, UR5, UR6, 0x3 ;  /* 0x0000000605047291 */ /* 0x000fe2000f8e18ff */
[----:B--2---:R-:W-:Y:S01]  /*3370*/  PRMT R2, RZ, 0x654, R5 ;  /* 0x00000654ff027816 */ /* 0x004fe20000000005 */
[----:B------:R-:W-:Y:S01]  /*3380*/  @!P2 IMAD.MOV.U32 R4, RZ, RZ, 0x10 ;  /* 0x00000010ff04a424 */ /* 0x000fe200078e00ff */
[----:B------:R-:W-:Y:S01]  /*3390*/  SHF.L.U32 R5, R12, 0x1f, RZ ;  /* 0x0000001f0c057819 */ /* 0x000fe200000006ff */
[----:B------:R-:W-:Y:S01]  /*33a0*/  UIADD3 UR7, UPT, UPT, UR4, 0x160, URZ ;  /* 0x0000016004077890 */ /* 0x000fe2000fffe0ff */
[----:B------:R2:W-:Y:S05]  /*33b0*/  SYNCS.ARRIVE.TRANS64.RED.A1T0 RZ, [R2+URZ], RZ ;  /* 0x000000ff02ff79a7 */ /* 0x0005ea00081004ff */
[----:B------:R-:W-:Y:S01]  /*33c0*/  IMAD.U32 R6, RZ, RZ, UR7 ;  /* 0x00000007ff067e24 */ /* 0x000fe2000f8e00ff */
[----:B------:R-:W3:Y:S04]  /*33d0*/  SYNCS.PHASECHK.TRANS64.TRYWAIT P0, [UR4+0x170], R5 ;  /* 0x00017005ff0075a7 */ /* 0x000ee80008001104 */
[----:B------:R-:W-:Y:S01]  /*33e0*/  PRMT R6, R0, 0x654, R6 ;  /* 0x0000065400067816 */ /* 0x000fe20000000006 */
[----:B--23--:R-:W-:Y:S06]  /*33f0*/  @!P0 BRA `(.L_x_63) ;  /* 0x0000006000808947 */ /* 0x00cfec0003800000 */
.L_x_190:
[----:B------:R-:W-:Y:S01]  /*3400*/  ULEA UR8, UR5, UR6, 0x4 ;  /* 0x0000000605087291 */ /* 0x000fe2000f8e20ff */
[----:B------:R-:W-:Y:S01]  /*3410*/  SEL R3, R6, R3, !P2 ;  /* 0x0000000306037207 */ /* 0x000fe20005000000 */
[----:B------:R-:W-:Y:S01]  /*3420*/  UIADD3 UR9, UPT, UPT, UR4, 0x160, URZ ;  /* 0x0000016004097890 */ /* 0x000fe2000fffe0ff */
[----:B--2---:R-:W-:Y:S01]  /*3430*/  LEA R2, R11, UR6, 0x3 ;  /* 0x000000060b027c11 */ /* 0x004fe2000f8e18ff */
[----:B------:R-:W-:Y:S01]  /*3440*/  UIADD3 UR8, UPT, UPT, UR8, 0x1f0, URZ ;  /* 0x000001f008087890 */ /* 0x000fe2000fffe0ff */
[----:B------:R2:W-:Y:S01]  /*3450*/  @!P2 SYNCS.ARRIVE.TRANS64.RED RZ, [R3+URZ], R4 ;  /* 0x0000000403ffa9a7 */ /* 0x0005e200080004ff */
[----:B------:R-:W-:Y:S01]  /*3460*/  UIADD3 UR4, UPT, UPT, UR5, 0x1, URZ ;  /* 0x0000000105047890 */ /* 0x000fe2000fffe0ff */
[----:B------:R-:W-:-:S03]  /*3470*/  VIADD R8, R8, 0x1 ;  /* 0x0000000108087836 */ /* 0x000fc60000000000 */
[----:B------:R-:W-:Y:S02]  /*3480*/  UISETP.NE.AND UP0, UPT, UR4, 0x2, UPT ;  /* 0x000000020400788c */ /* 0x000fe4000bf05270 */
[----:B------:R-:W-:Y:S01]  /*3490*/  ISETP.NE.AND P0, PT, R8, 0x2, PT ;  /* 0x000000020800780c */ /* 0x000fe20003f05270 */
[----:B------:R-:W-:Y:S06]  /*34a0*/  UGETNEXTWORKID.BROADCAST [UR8], [UR9] ;  /* 0x00000000080073ca */ /* 0x000fec0008000100 */
[----:B------:R-:W-:Y:S02]  /*34b0*/  USEL UR7, URZ, 0x1, UP0 ;  /* 0x00000001ff077887 */ /* 0x000fe40008000000 */
[----:B------:R-:W-:-:S04]  /*34c0*/  USEL UR5, UR4, URZ, UP0 ;  /* 0x000000ff04057287 */ /* 0x000fc80008000000 */
[----:B------:R-:W-:Y:S02]  /*34d0*/  LOP3.LUT R12, R12, UR7, RZ, 0x3c, !PT ;  /* 0x000000070c0c7c12 */ /* 0x000fe4000f8e3cff */
[----:B--2---:R-:W-:-:S04]  /*34e0*/  SHF.L.U32 R4, R10, 0x1f, RZ ;  /* 0x0000001f0a047819 */ /* 0x004fc800000006ff */
[----:B------:R-:W2:Y:S02]  /*34f0*/  SYNCS.PHASECHK.TRANS64.TRYWAIT P1, [R2+URZ+0x160], R4 ;  /* 0x00016004020075a7 */ /* 0x000ea400080211ff */
[----:B--2---:R-:W-:Y:S05]  /*3500*/  @!P1 BRA `(.L_x_64) ;  /* 0x0000006000549947 */ /* 0x004fea0003800000 */
.L_x_191:
[C---:B--2---:R-:W-:Y:S01]  /*3510*/  LEA R4, R11.reuse, UR6, 0x4 ;  /* 0x000000060b047c11 */ /* 0x044fe2000f8e20ff */
[----:B------:R-:W-:Y:S01]  /*3520*/  VIADD R2, R2, 0x170 ;  /* 0x0000017002027836 */ /* 0x000fe20000000000 */
[----:B------:R-:W-:Y:S01]  /*3530*/  SEL R8, R8, RZ, P0 ;  /* 0x000000ff08087207 */ /* 0x000fe20000000000 */
[----:B------:R-:W-:-:S03]  /*3540*/  VIADD R11, R11, 0x1 ;  /* 0x000000010b0b7836 */ /* 0x000fc60000000000 */
[----:B------:R-:W2:Y:S01]  /*3550*/  LDS.128 R4, [R4+0x1f0] ;  /* 0x0001f00004047984 */ /* 0x000ea20000000c00 */
[----:B------:R-:W-:Y:S02]  /*3560*/  PRMT R2, RZ, 0x654, R2 ;  /* 0x00000654ff027816 */ /* 0x000fe40000000002 */
[C---:B------:R-:W-:Y:S01]  /*3570*/  ISETP.NE.AND P1, PT, R11.reuse, 0x2, PT ;  /* 0x000000020b00780c */ /* 0x040fe20003f25270 */
[----:B------:R-:W-:Y:S01]  /*3580*/  @!PT LDS RZ, [RZ] ;  /* 0x00000000fffff984 */ /* 0x000fe20000000800 */
[----:B------:R-:W-:Y:S01]  /*3590*/  @!PT LDS RZ, [RZ] ;  /* 0x00000000fffff984 */ /* 0x000fe20000000800 */
[----:B------:R-:W-:Y:S01]  /*35a0*/  @!PT LDS RZ, [RZ] ;  /* 0x00000000fffff984 */ /* 0x000fe20000000800 */
[----:B------:R-:W-:Y:S01]  /*35b0*/  @!PT LDS RZ, [RZ] ;  /* 0x00000000fffff984 */ /* 0x000fe20000000800 */
[----:B------:R3:W-:Y:S06]  /*35c0*/  MEMBAR.ALL.CTA ;  /* 0x0000000000007992 */ /* 0x0007ec0000008000 */
[----:B---3--:R-:W3:Y:S01]  /*35d0*/  FENCE.VIEW.ASYNC.S ;  /* 0x00000000000073c6 */ /* 0x008ee20000000000 */
[----:B------:R-:W-:Y:S01]  /*35e0*/  SEL R11, R11, RZ, P1 ;  /* 0x000000ff0b0b7207 */ /* 0x000fe20000800000 */
[----:B---3--:R3:W-:Y:S01]  /*35f0*/  SYNCS.ARRIVE.TRANS64.RED.A1T0 RZ, [R2+URZ], RZ ;  /* 0x000000ff02ff79a7 */ /* 0x0087e200081004ff */
[----:B--2---:R-:W-:-:S02]  /*3600*/  LOP3.LUT P3, RZ, R6, 0x1, RZ, 0xc0, !PT ;  /* 0x0000000106ff7812 */ /* 0x004fc4000786c0ff */
[----:B------:R-:W-:-:S04]  /*3610*/  SEL R4, RZ, 0x1, P1 ;  /* 0x00000001ff047807 */ /* 0x000fc80000800000 */
[----:B------:R-:W-:Y:S02]  /*3620*/  LOP3.LUT R10, R10, R4, RZ, 0x3c, !PT ;  /* 0x000000040a0a7212 */ /* 0x000fe400078e3cff */
[----:B---3--:R-:W-:-:S04]  /*3630*/  SEL R2, RZ, 0x1, P0 ;  /* 0x00000001ff027807 */ /* 0x008fc80000000000 */
[----:B------:R-:W-:Y:S01]  /*3640*/  LOP3.LUT R9, R9, R2, RZ, 0x3c, !PT ;  /* 0x0000000209097212 */ /* 0x000fe200078e3cff */
[----:B------:R-:W-:Y:S06]  /*3650*/  @P3 BRA `(.L_x_65) ;  /* 0xfffffffc002c3947 */ /* 0x000fec000383ffff */
[----:B------:R-:W-:Y:S01]  /*3660*/  ULEA UR4, UR5, UR6, 0x3 ;  /* 0x0000000605047291 */ /* 0x000fe2000f8e18ff */
[----:B------:R-:W-:-:S08]  /*3670*/  SHF.L.U32 R2, R12, 0x1f, RZ ;  /* 0x0000001f0c027819 */ /* 0x000fd000000006ff */
[----:B------:R-:W2:Y:S02]  /*3680*/  SYNCS.PHASECHK.TRANS64 P0, [UR4+0x170], R2 ;  /* 0x00017002ff0075a7 */ /* 0x000ea40008001004 */
[----:B--2---:R-:W-:Y:S05]  /*3690*/  @P0 BRA `(.L_x_66) ;  /* 0x0000000000080947 */ /* 0x004fea0003800000 */
[----:B------:R-:W2:Y:S02]  /*36a0*/  SYNCS.PHASECHK.TRANS64.TRYWAIT P0, [UR4+0x170], R2 ;  /* 0x00017002ff0075a7 */ /* 0x000ea40008001104 */
[----:B--2---:R-:W-:Y:S05]  /*36b0*/  @!P0 BRA `(.L_x_67) ;  /* 0x0000005c00fc8947 */ /* 0x004fea0003800000 */
.L_x_66:
[----:B------:R-:W-:-:S04]  /*36c0*/  UIADD3 UR7, UPT, UPT, UR5, 0x1, URZ ;  /* 0x0000000105077890 */ /* 0x000fc8000fffe0ff */
[----:B------:R-:W-:-:S04]  /*36d0*/  UISETP.NE.AND UP0, UPT, UR7, 0x2, UPT ;  /* 0x000000020700788c */ /* 0x000fc8000bf05270 */
[----:B------:R-:W-:Y:S02]  /*36e0*/  USEL UR8, URZ, 0x1, UP0 ;  /* 0x00000001ff087887 */ /* 0x000fe40008000000 */
[----:B------:R-:W-:-:S04]  /*36f0*/  USEL UR7, UR7, URZ, UP0 ;  /* 0x000000ff07077287 */ /* 0x000fc80008000000 */
[----:B------:R-:W-:Y:S01]  /*3700*/  ULEA UR7, UR7, UR6, 0x3 ;  /* 0x0000000607077291 */ /* 0x000fe2000f8e18ff */
[----:B--2---:R-:W-:-:S04]  /*3710*/  LOP3.LUT R2, R12, UR8, RZ, 0x3c, !PT ;  /* 0x000000080c027c12 */ /* 0x004fc8000f8e3cff */
[----:B------:R-:W-:-:S04]  /*3720*/  SHF.L.U32 R0, R2, 0x1f, RZ ;  /* 0x0000001f02007819 */ /* 0x000fc800000006ff */
[----:B------:R-:W2:Y:S02]  /*3730*/  SYNCS.PHASECHK.TRANS64 P0, [UR7+0x170], R0 ;  /* 0x00017000ff0075a7 */ /* 0x000ea40008001007 */
[----:B-12---:R-:W-:Y:S05]  /*3740*/  @P0 EXIT ;  /* 0x000000000000094d */ /* 0x006fea0003800000 */
[----:B------:R-:W-:Y:S02]  /*3750*/  SHF.L.U32 R2, R2, 0x1f, RZ ;  /* 0x0000001f02027819 */ /* 0x000fe400000006ff */
[----:B------:R-:W-:-:S07]  /*3760*/  MOV R0, UR7 ;  /* 0x0000000700007c02 */ /* 0x000fce0008000f00 */
.L_x_68:
[----:B-1----:R1:W2:Y:S02]  /*3770*/  SYNCS.PHASECHK.TRANS64.TRYWAIT P0, [R0+URZ+0x170], R2 ;  /* 0x00017002000075a7 */ /* 0x0022a400080011ff */
[----:B--2---:R-:W-:Y:S05]  /*3780*/  @!P0 NANOSLEEP.SYNCS 0x989680 ;  /* 0x009896800000895d */ /* 0x004fea0003900000 */
[----:B------:R-:W2:Y:S02]  /*3790*/  @!P0 SYNCS.PHASECHK.TRANS64 P0, [R0+URZ+0x170], R2 ;  /* 0x00017002000085a7 */ /* 0x000ea400080010ff */
[----:B--2---:R-:W-:Y:S05]  /*37a0*/  @P0 EXIT ;  /* 0x000000000000094d */ /* 0x004fea0003800000 */
[----:B------:R-:W-:Y:S05]  /*37b0*/  BRA `(.L_x_68) ;  /* 0xfffffffc00ec7947 */ /* 0x000fea000383ffff */
.L_x_61:
[----:B------:R-:W-:Y:S05]  /*37c0*/  BRA.U UP5, `(.L_x_69) ;  /* 0x0000000d05a07547 */ /* 0x000fea000b800000 */
[----:B------:R-:W2:Y:S01]  /*37d0*/  S2UR UR7, SR_CgaCtaId ;  /* 0x00000000000779c3 */ /* 0x000ea20000008800 */
[----:B------:R-:W-:Y:S01]  /*37e0*/  UMOV UR4, 0x40 ;  /* 0x0000004000047882 */ /* 0x000fe20000000000 */
[----:B------:R-:W-:Y:S01]  /*37f0*/  NOP ;  /* 0x0000000000007918 */ /* 0x000fe20000000000 */
[----:B------:R-:W-:Y:S01]  /*3800*/  UMOV UR6, 0x400 ;  /* 0x0000040000067882 */ /* 0x000fe20000000000 */
[----:B--2---:R-:W-:Y:S02]  /*3810*/  ULEA UR5, UR7, UR4, 0x18 ;  /* 0x0000000407057291 */ /* 0x004fe4000f8ec0ff */
[----:B------:R-:W-:-:S07]  /*3820*/  ULEA UR6, UR7, UR6, 0x18 ;  /* 0x0000000607067291 */ /* 0x000fce000f8ec0ff */
[----:B------:R-:W2:Y:S02]  /*3830*/  LDS.U8 R0, [UR5+0x1c] ;  /* 0x00001c05ff007984 */ /* 0x000ea40008000000 */
[----:B--2---:R-:W-:-:S13]  /*3840*/  ISETP.NE.AND P0, PT, R0, RZ, PT ;  /* 0x000000ff0000720c */ /* 0x004fda0003f05270 */
[----:B------:R-:W-:Y:S05]  /*3850*/  @P0 BRA `(.L_x_70) ;  /* 0x0000000000580947 */ /* 0x000fea0003800000 */
[----:B------:R-:W-:-:S13]  /*3860*/  ELECT P0, URZ, PT ;  /* 0x0000000000ff782f */ /* 0x000fda0003800000 */
[----:B------:R-:W-:Y:S05]  /*3870*/  @!P0 BRA `(.L_x_71) ;  /* 0x0000000000608947 */ /* 0x000fea0003800000 */
[----:B------:R-:W-:Y:S01]  /*3880*/  UMOV UR4, 0x10 ;  /* 0x0000001000047882 */ /* 0x000fe20000000000 */
[----:B------:R-:W-:Y:S01]  /*3890*/  HFMA2 R0, -RZ, RZ, 0, 5.9604644775390625e-08 ;  /* 0x00000001ff007431 */ /* 0x000fe200000001ff */
[----:B------:R-:W-:-:S03]  /*38a0*/  MOV R3, 0xffff ;  /* 0x0000ffff00037802 */ /* 0x000fc60000000f00 */
[----:B------:R-:W-:Y:S04]  /*38b0*/  DEPBAR.LE SB2, 0x36 ;  /* 0x0000ad800000791a */ /* 0x000fe80000000000 */
[----:B------:R-:W2:Y:S02]  /*38c0*/  UTCATOMSWS.FIND_AND_SET.ALIGN UP0, UR4, UR4 ;  /* 0x00000004000475e3 */ /* 0x000ea40008000800 */
[----:B--2---:R-:W-:Y:S01]  /*38d0*/  MOV R4, UR4 ;  /* 0x0000000400047c02 */ /* 0x004fe20008000f00 */
[----:B------:R-:W-:Y:S06]  /*38e0*/  BRA.U UP0, `(.L_x_72) ;  /* 0x0000000100187547 */ /* 0x000fec000b800000 */
.L_x_73:
[----:B------:R-:W-:Y:S05]  /*38f0*/  NANOSLEEP 0x64 ;  /* 0x000000640000795d */ /* 0x000fea0003800000 */
[----:B------:R-:W-:-:S05]  /*3900*/  UMOV UR4, 0x10 ;  /* 0x0000001000047882 */ /* 0x000fca0000000000 */
[----:B------:R-:W-:Y:S04]  /*3910*/  DEPBAR.LE SB2, 0x36 ;  /* 0x0000ad800000791a */ /* 0x000fe80000000000 */
[----:B------:R-:W2:Y:S02]  /*3920*/  UTCATOMSWS.FIND_AND_SET.ALIGN UP0, UR4, UR4 ;  /* 0x00000004000475e3 */ /* 0x000ea40008000800 */
[----:B--2---:R-:W-:Y:S01]  /*3930*/  MOV R4, UR4 ;  /* 0x0000000400047c02 */ /* 0x004fe20008000f00 */
[----:B------:R-:W-:Y:S05]  /*3940*/  BRA.U !UP0, `(.L_x_73) ;  /* 0xfffffffd08e87547 */ /* 0x000fea000b83ffff */
.L_x_72:
[-C--:B------:R-:W-:Y:S02]  /*3950*/  SHF.L.U32 R3, R3, R4.reuse, RZ ;  /* 0x0000000403037219 */ /* 0x080fe400000006ff */
[----:B------:R-:W-:Y:S01]  /*3960*/  SHF.L.U32 R0, R0, R4, RZ ;  /* 0x0000000400007219 */ /* 0x000fe200000006ff */
[----:B------:R-:W-:Y:S02]  /*3970*/  IMAD.SHL.U32 R4, R4, 0x20, RZ ;  /* 0x0000002004047824 */ /* 0x000fe400078e00ff */
[----:B------:R2:W-:Y:S04]  /*3980*/  ATOMS.OR RZ, [UR5+0x14], R3 ;  /* 0x00001403ffff798c */ /* 0x0005e8000b000005 */
[----:B------:R2:W-:Y:S04]  /*3990*/  ATOMS.OR RZ, [UR5+0x18], R0 ;  /* 0x00001800ffff798c */ /* 0x0005e8000b000005 */
[----:B------:R2:W-:Y:S01]  /*39a0*/  STS [UR6+0x210], R4 ;  /* 0x00021004ff007988 */ /* 0x0005e20008000806 */
[----:B------:R-:W-:Y:S05]  /*39b0*/  BRA `(.L_x_71) ;  /* 0x0000000000107947 */ /* 0x000fea0003800000 */
.L_x_70:
[----:B------:R-:W-:Y:S02]  /*39c0*/  MOV R0, 0xffffffff ;  /* 0xffffffff00007802 */ /* 0x000fe40000000f00 */
[----:B------:R-:W-:-:S03]  /*39d0*/  MOV R4, 0x3a00 ;  /* 0x00003a0000047802 */ /* 0x000fc60000000f00 */
[----:B------:R2:W-:Y:S04]  /*39e0*/  STS [UR6+0x210], R0 ;  /* 0x00021000ff007988 */ /* 0x0005e80008000806 */
[----:B-12--5:R-:W-:Y:S05]  /*39f0*/  CALL.REL.NOINC `($__internal_1_$__cuda_sm10x_tcgen05_guardrail_trap_phase_invalid_during_alloc) ;  /* 0x0000006400447944 */ /* 0x026fea0003c00000 */
.L_x_71:
[----:B------:R-:W-:Y:S05]  /*3a00*/  WARPSYNC.ALL ;  /* 0x0000000000007948 */ /* 0x000fea0003800000 */
[----:B------:R-:W3:Y:S01]  /*3a10*/  S2UR UR4, SR_CgaCtaId ;  /* 0x00000000000479c3 */ /* 0x000ee20000008800 */
[----:B------:R-:W-:Y:S01]  /*3a20*/  UMOV UR17, 0x400 ;  /* 0x0000040000117882 */ /* 0x000fe20000000000 */
[----:B------:R-:W-:-:S06]  /*3a30*/  NOP ;  /* 0x0000000000007918 */ /* 0x000fcc0000000000 */
[----:B------:R-:W-:Y:S06]  /*3a40*/  BAR.ARV 0x6, 0xa0 ;  /* 0x0182800000007b1d */ /* 0x000fec0000002000 */
[----:B------:R-:W4:Y:S01]  /*3a50*/  LDCU UR5, c[0x0][0x38c] ;  /* 0x00007180ff0577ac */ /* 0x000f220008000800 */
[----:B------:R-:W-:Y:S01]  /*3a60*/  LOP3.LUT R2, R2, 0xffff, RZ, 0xc0, !PT ;  /* 0x0000ffff02027812 */ /* 0x000fe200078ec0ff */
[----:B------:R-:W-:Y:S01]  /*3a70*/  IMAD.MOV.U32 R11, RZ, RZ, 0x1 ;  /* 0x00000001ff0b7424 */ /* 0x000fe200078e00ff */
[----:B------:R-:W-:Y:S01]  /*3a80*/  CS2R R8, SRZ ;  /* 0x0000000000087805 */ /* 0x000fe2000001ff00 */
[----:B------:R-:W1:Y:S01]  /*3a90*/  LDCU UR8, c[0x0][0x38c] ;  /* 0x00007180ff0877ac */ /* 0x000e620008000800 */
[----:B------:R-:W-:Y:S01]  /*3aa0*/  R2UR UR19, R2 ;  /* 0x00000000021372ca */ /* 0x000fe200000e0000 */
[----:B------:R-:W-:Y:S01]  /*3ab0*/  IMAD.MOV.U32 R10, RZ, RZ, RZ ;  /* 0x000000ffff0a7224 */ /* 0x000fe200078e00ff */
[----:B------:R-:W-:Y:S01]  /*3ac0*/  UMOV UR22, URZ ;  /* 0x000000ff00167c82 */ /* 0x000fe20008000000 */
[----:B------:R-:W-:Y:S01]  /*3ad0*/  UMOV UR14, URZ ;  /* 0x000000ff000e7c82 */ /* 0x000fe20008000000 */
[----:B---3--:R-:W-:Y:S01]  /*3ae0*/  ULEA UR17, UR4, UR17, 0x18 ;  /* 0x0000001104117291 */ /* 0x008fe2000f8ec0ff */
[----:B------:R-:W-:Y:S01]  /*3af0*/  UMOV UR26, 0x0 ;  /* 0x00000000001a7882 */ /* 0x000fe20000000000 */
[----:B------:R-:W-:-:S02]  /*3b00*/  UMOV UR27, 0x4200490 ;  /* 0x04200490001b7882 */ /* 0x000fc40000000000 */
[----:B------:R-:W-:Y:S02]  /*3b10*/  UIADD3 UR6, UPT, UPT, UR17, 0x4600, URZ ;  /* 0x0000460011067890 */ /* 0x000fe4000fffe0ff */
[----:B------:R-:W-:Y:S02]  /*3b20*/  UIADD3 UR7, UPT, UPT, UR17, 0x15600, URZ ;  /* 0x0001560011077890 */ /* 0x000fe4000fffe0ff */
[----:B----4-:R-:W-:Y:S01]  /*3b30*/  UIADD3 UR5, UPT, UPT, UR5, 0x1f, URZ ;  /* 0x0000001f05057890 */ /* 0x010fe2000fffe0ff */
[----:B--2---:R-:W2:Y:S01]  /*3b40*/  LDS R0, [UR17+0x210] ;  /* 0x00021011ff007984 */ /* 0x004ea20008000800 */
[----:B------:R-:W-:Y:S02]  /*3b50*/  USHF.R.U32.HI UR6, URZ, 0x4, UR6 ;  /* 0x00000004ff067899 */ /* 0x000fe40008011606 */
[----:B------:R-:W-:Y:S02]  /*3b60*/  USHF.R.S32.HI UR4, URZ, 0x1f, UR5 ;  /* 0x0000001fff047899 */ /* 0x000fe40008011405 */
[----:B------:R-:W-:-:S02]  /*3b70*/  ULOP3.LUT UR6, UR6, 0x3fff, URZ, 0xc0, !UPT ;  /* 0x00003fff06067892 */ /* 0x000fc4000f8ec0ff */
[----:B------:R-:W-:Y:S02]  /*3b80*/  ULEA.HI UR4, UR4, UR5, URZ, 0x5 ;  /* 0x0000000504047291 */ /* 0x000fe4000f8f28ff */
[----:B------:R-:W-:Y:S02]  /*3b90*/  USHF.R.U32.HI UR5, URZ, 0x4, UR7 ;  /* 0x00000004ff057899 */ /* 0x000fe40008011607 */
[----:B------:R-:W-:Y:S02]  /*3ba0*/  USHF.R.S32.HI UR28, URZ, 0x5, UR4 ;  /* 0x00000005ff1c7899 */ /* 0x000fe40008011404 */
[----:B------:R-:W-:Y:S02]  /*3bb0*/  ULOP3.LUT UR5, UR5, 0x3fff, URZ, 0xc0, !UPT ;  /* 0x00003fff05057892 */ /* 0x000fe4000f8ec0ff */
[----:B------:R-:W-:Y:S02]  /*3bc0*/  UISETP.LT.AND UP0, UPT, UR28, 0x1, UPT ;  /* 0x000000011c00788c */ /* 0x000fe4000bf01270 */
[----:B------:R-:W-:-:S02]  /*3bd0*/  ULOP3.LUT UR20, UR6, 0x10000, URZ, 0xfc, !UPT ;  /* 0x0001000006147892 */ /* 0x000fc4000f8efcff */
[----:B------:R-:W-:Y:S02]  /*3be0*/  USEL UR29, UR28, 0x1, !UP0 ;  /* 0x000000011c1d7887 */ /* 0x000fe4000c000000 */
[----:B------:R-:W-:Y:S02]  /*3bf0*/  ULOP3.LUT UR21, UR5, 0x10000, URZ, 0xfc, !UPT ;  /* 0x0001000005157892 */ /* 0x000fe4000f8efcff */
[----:B------:R-:W-:Y:S02]  /*3c00*/  UIADD3 UR29, UPT, UPT, -UR29, URZ, URZ ;  /* 0x000000ff1d1d7290 */ /* 0x000fe4000fffe1ff */
[----:B-1----:R-:W-:Y:S01]  /*3c10*/  UISETP.GE.AND UP4, UPT, UR8, 0x1, UPT ;  /* 0x000000010800788c */ /* 0x002fe2000bf86270 */
[----:B------:R-:W-:Y:S01]  /*3c20*/  UMOV UR24, 0x0 ;  /* 0x0000000000187882 */ /* 0x000fe20000000000 */
[----:B------:R-:W-:Y:S01]  /*3c30*/  UMOV UR25, 0x4200490 ;  /* 0x0420049000197882 */ /* 0x000fe20000000000 */
[----:B--2---:R-:W-:-:S15]  /*3c40*/  R2UR UR30, R0 ;  /* 0x00000000001e72ca */ /* 0x004fde00000e0000 */
.L_x_80:
[----:B------:R-:W-:Y:S02]  /*3c50*/  LEA R0, R10, UR17, 0x3 ;  /* 0x000000110a007c11 */ /* 0x000fe4000f8e18ff */
[----:B------:R-:W-:Y:S02]  /*3c60*/  SHF.L.U32 R2, R9, 0x1f, RZ ;  /* 0x0000001f09027819 */ /* 0x000fe400000006ff */
[----:B------:R-:W-:Y:S01]  /*3c70*/  PLOP3.LUT P0, PT, PT, PT, UP4, 0x80, 0x8 ;  /* 0x000000000008781c */ /* 0x000fe20003f0f048 */
[----:B------:R-:W-:Y:S01]  /*3c80*/  VIADD R3, R0, 0x170 ;  /* 0x0000017000037836 */ /* 0x000fe20000000000 */
[----:B-1----:R-:W1:Y:S02]  /*3c90*/  SYNCS.PHASECHK.TRANS64.TRYWAIT P1, [R0+URZ+0x160], R2 ;  /* 0x00016002000075a7 */ /* 0x002e6400080211ff */
[----:B-1-3--:R-:W-:Y:S09]  /*3ca0*/  @!P1 BRA `(.L_x_74) ;  /* 0x0000005800989947 */ /* 0x00aff20003800000 */
.L_x_193:
[----:B------:R-:W-:Y:S01]  /*3cb0*/  LEA R4, R10, UR17, 0x4 ;  /* 0x000000110a047c11 */ /* 0x000fe2000f8e20ff */
[----:B------:R-:W-:Y:S01]  /*3cc0*/  @UP4 ULEA UR4, UR14, UR17, 0x3 ;  /* 0x000000110e044291 */ /* 0x000fe2000f8e18ff */
[----:B------:R-:W-:Y:S01]  /*3cd0*/  PLOP3.LUT P2, PT, PT, PT, PT, 0x80, 0x8 ;  /* 0x000000000008781c */ /* 0x000fe20003f4f070 */
[----:B------:R-:W-:Y:S01]  /*3ce0*/  ULEA UR23, UR22, UR17, 0x3 ;  /* 0x0000001116177291 */ /* 0x000fe2000f8e18ff */
[----:B------:R-:W-:Y:S02]  /*3cf0*/  PRMT R3, RZ, 0x654, R3 ;  /* 0x00000654ff037816 */ /* 0x000fe40000000003 */
[----:B------:R-:W2:Y:S01]  /*3d00*/  LDS.128 R4, [R4+0x1f0] ;  /* 0x0001f00004047984 */ /* 0x000ea20000000c00 */
[----:B-1----:R-:W-:Y:S02]  /*3d10*/  @P0 SHF.L.U32 R2, R8, 0x1f, RZ ;  /* 0x0000001f08020819 */ /* 0x002fe400000006ff */
[----:B------:R-:W-:Y:S01]  /*3d20*/  SHF.L.U32 R0, R11, 0x1f, RZ ;  /* 0x0000001f0b007819 */ /* 0x000fe200000006ff */
[----:B------:R-:W-:Y:S01]  /*3d30*/  @!PT LDS RZ, [RZ] ;  /* 0x00000000fffff984 */ /* 0x000fe20000000800 */
[----:B------:R-:W-:Y:S01]  /*3d40*/  @!PT LDS RZ, [RZ] ;  /* 0x00000000fffff984 */ /* 0x000fe20000000800 */
[----:B------:R-:W-:Y:S01]  /*3d50*/  @!PT LDS RZ, [RZ] ;  /* 0x00000000fffff984 */ /* 0x000fe20000000800 */
[----:B------:R-:W-:Y:S01]  /*3d60*/  @!PT LDS RZ, [RZ] ;  /* 0x00000000fffff984 */ /* 0x000fe20000000800 */
[----:B------:R1:W-:Y:S06]  /*3d70*/  MEMBAR.ALL.CTA ;  /* 0x0000000000007992 */ /* 0x0003ec0000008000 */
[----:B-1----:R-:W1:Y:S02]  /*3d80*/  FENCE.VIEW.ASYNC.S ;  /* 0x00000000000073c6 */ /* 0x002e640000000000 */
[----:B-1----:R1:W-:Y:S01]  /*3d90*/  SYNCS.ARRIVE.TRANS64.RED.A1T0 RZ, [R3+URZ], RZ ;  /* 0x000000ff03ff79a7 */ /* 0x0023e200081004ff */
[----:B------:R1:W3:Y:S01]  /*3da0*/  @P0 SYNCS.PHASECHK.TRANS64.TRYWAIT P2, [UR4], R2 ;  /* 0x00000002ff0005a7 */ /* 0x0002e20008041104 */
[----:B------:R-:W-:Y:S01]  /*3db0*/  ULEA.HI UR4, UR22, UR22, URZ, 0x1 ;  /* 0x0000001616047291 */ /* 0x000fe2000f8f08ff */
[----:B--2---:R-:W-:-:S03]  /*3dc0*/  LOP3.LUT P1, RZ, R6, 0x1, RZ, 0xc0, !PT ;  /* 0x0000000106ff7812 */ /* 0x004fc6000782c0ff */
[----:B------:R-:W-:Y:S02]  /*3dd0*/  USHF.L.U32 UR18, UR4, 0x6, URZ ;  /* 0x0000000604127899 */ /* 0x000fe400080006ff */
[----:B------:R-:W-:Y:S02]  /*3de0*/  ULOP3.LUT UR4, UR4, 0xffe, URZ, 0xc0, !UPT ;  /* 0x00000ffe04047892 */ /* 0x000fe4000f8ec0ff */
[----:B------:R-:W-:Y:S02]  /*3df0*/  ULOP3.LUT UR18, UR18, 0xffffff80, URZ, 0xc0, !UPT ;  /* 0xffffff8012127892 */ /* 0x000fe4000f8ec0ff */
[----:B------:R-:W-:Y:S02]  /*3e00*/  UIADD3 UR4, UPT, UPT, -UR4, UR22, URZ ;  /* 0x0000001604047290 */ /* 0x000fe4000fffe1ff */
[----:B------:R-:W-:Y:S01]  /*3e10*/  UIADD3 UR18, UPT, UPT, UR30, UR18, URZ ;  /* 0x000000121e127290 */ /* 0x000fe2000fffe0ff */
[----:B------:R-:W2:Y:S03]  /*3e20*/  SYNCS.PHASECHK.TRANS64.TRYWAIT P0, [UR23+0x1a0], R0 ;  /* 0x0001a000ff0075a7 */ /* 0x000ea60008001117 */
[----:B------:R-:W-:Y:S01]  /*3e30*/  ULEA UR18, UR4, UR18, 0x14 ;  /* 0x0000001204127291 */ /* 0x000fe2000f8ea0ff */
[----:B-123--:R-:W-:Y:S11]  /*3e40*/  @!P0 BRA `(.L_x_75) ;  /* 0x0000005800448947 */ /* 0x00eff60003800000 */
.L_x_195:
[----:B------:R-:W-:Y:S01]  /*3e50*/  IADD3 R10, PT, PT, R10, 0x1, RZ ;  /* 0x000000010a0a7810 */ /* 0x000fe20007ffe0ff */
[----:B------:R-:W-:Y:S06]  /*3e60*/  BRA.U !UP4, `(.L_x_76) ;  /* 0x000000010c987547 */ /* 0x000fec000b800000 */
[----:B------:R-:W-:Y:S01]  /*3e70*/  UPLOP3.LUT UP2, UPT, UPT, UPT, UPT, 0x40, 0x4 ;  /* 0x000000000004789c */ /* 0x000fe20003f4e870 */
[----:B------:R-:W-:Y:S01]  /*3e80*/  UMOV UR16, UR29 ;  /* 0x0000001d00107c82 */ /* 0x000fe20008000000 */
[----:B------:R-:W-:Y:S01]  /*3e90*/  UMOV UR15, UR28 ;  /* 0x0000001c000f7c82 */ /* 0x000fe20008000000 */
[----:B------:R-:W-:-:S08]  /*3ea0*/  UMOV UR6, UR14 ;  /* 0x0000000e00067c82 */ /* 0x000fd00008000000 */
.L_x_79:
[----:B------:R-:W-:Y:S02]  /*3eb0*/  UIADD3 UR16, UPT, UPT, UR16, 0x1, URZ ;  /* 0x0000000110107890 */ /* 0x000fe4000fffe0ff */
[----:B--2---:R-:W-:Y:S02]  /*3ec0*/  ULEA UR5, UR6, UR17, 0x3 ;  /* 0x0000001106057291 */ /* 0x004fe4000f8e18ff */
[----:B------:R-:W-:Y:S01]  /*3ed0*/  UISETP.NE.AND UP3, UPT, UR16, URZ, UPT ;  /* 0x000000ff1000728c */ /* 0x000fe2000bf65270 */
[----:B---3--:R-:W-:Y:S10]  /*3ee0*/  @P2 BRA `(.L_x_77) ;  /* 0x00000000000c2947 */ /* 0x008ff40003800000 */
[----:B-1----:R-:W-:Y:S04]  /*3ef0*/  SHF.L.U32 R2, R8, 0x1f, RZ ;  /* 0x0000001f08027819 */ /* 0x002fe800000006ff */
[----:B------:R-:W1:Y:S02]  /*3f00*/  SYNCS.PHASECHK.TRANS64.TRYWAIT P0, [UR5], R2 ;  /* 0x00000002ff0075a7 */ /* 0x000e640008001105 */
[----:B-1----:R-:W-:Y:S05]  /*3f10*/  @!P0 BRA `(.L_x_78) ;  /* 0x0000005800288947 */ /* 0x002fea0003800000 */
.L_x_77:
[----:B------:R-:W-:Y:S01]  /*3f20*/  UISETP.NE.AND UP0, UPT, UR15, 0x1, UPT ;  /* 0x000000010f00788c */ /* 0x000fe2000bf05270 */
[----:B------:R-:W-:Y:S01]  /*3f30*/  PLOP3.LUT P2, PT, PT, PT, PT, 0x80, 0x8 ;  /* 0x000000000008781c */ /* 0x000fe20003f4f070 */
[----:B------:R-:W-:Y:S02]  /*3f40*/  UIADD3 UR4, UPT, UPT, UR6, 0x1, URZ ;  /* 0x0000000106047890 */ /* 0x000fe4000fffe0ff */
[----:B------:R-:W-:Y:S02]  /*3f50*/  ULEA UR12, UR6, UR21, 0x9 ;  /* 0x00000015060c7291 */ /* 0x000fe4000f8e48ff */
[----:B------:R-:W-:Y:S01]  /*3f60*/  UISETP.NE.AND UP1, UPT, UR4, 0x11, UPT ;  /* 0x000000110400788c */ /* 0x000fe2000bf25270 */
[----:B------:R-:W-:Y:S01]  /*3f70*/  PLOP3.LUT P0, PT, PT, PT, UP0, 0x80, 0x8 ;  /* 0x000000000008781c */ /* 0x000fe20003f0f008 */
[----:B------:R-:W-:Y:S02]  /*3f80*/  UIADD3 UR10, UPT, UPT, UR12, 0x2, URZ ;  /* 0x000000020c0a7890 */ /* 0x000fe4000fffe0ff */
[----:B------:R-:W-:Y:S02]  /*3f90*/  USEL UR7, URZ, 0x1, UP1 ;  /* 0x00000001ff077887 */ /* 0x000fe40008800000 */
[----:B------:R-:W-:Y:S02]  /*3fa0*/  USEL UR14, UR4, URZ, UP1 ;  /* 0x000000ff040e7287 */ /* 0x000fe40008800000 */
[----:B------:R-:W-:Y:S02]  /*3fb0*/  UIADD3 UR15, UPT, UPT, UR15, -0x1, URZ ;  /* 0xffffffff0f0f7890 */ /* 0x000fe4000fffe0ff */
[----:B------:R-:W-:Y:S01]  /*3fc0*/  @UP0 ULEA UR4, UR14, UR17, 0x3 ;  /* 0x000000110e040291 */ /* 0x000fe2000f8e18ff */
[----:B------:R-:W-:Y:S01]  /*3fd0*/  LOP3.LUT R8, R8, UR7, RZ, 0x3c, !PT ;  /* 0x0000000708087c12 */ /* 0x000fe2000f8e3cff */
[----:B------:R-:W-:Y:S01]  /*3fe0*/  UIADD3 UR7, UPT, UPT, UR5, 0x88, URZ ;  /* 0x0000008805077890 */ /* 0x000fe2000fffe0ff */
[----:B------:R-:W-:Y:S02]  /*3ff0*/  UMOV UR13, 0x80004020 ;  /* 0x80004020000d7882 */ /* 0x000fe40000000000 */
[----:B-1----:R-:W-:Y:S01]  /*4000*/  @P0 SHF.L.U32 R0, R8, 0x1f, RZ ;  /* 0x0000001f08000819 */ /* 0x002fe200000006ff */
[----:B------:R-:W-:Y:S01]  /*4010*/  UMOV UR5, 0x80004020 ;  /* 0x8000402000057882 */ /* 0x000fe20000000000 */
[----:B------:R-:W-:Y:S01]  /*4020*/  UMOV UR11, 0x80004020 ;  /* 0x80004020000b7882 */ /* 0x000fe20000000000 */
[----:B------:R-:W-:Y:S01]  /*4030*/  UMOV UR9, 0x80004020 ;  /* 0x8000402000097882 */ /* 0x000fe20000000000 */
[----:B------:R2:W3:Y:S01]  /*4040*/  @P0 SYNCS.PHASECHK.TRANS64.TRYWAIT P2, [UR4], R0 ;  /* 0x00000000ff0005a7 */ /* 0x0004e20008041104 */
[----:B------:R-:W-:Y:S03]  /*4050*/  ULEA UR4, UR6, UR20, 0x8 ;  /* 0x0000001406047291 */ /* 0x000fe6000f8e40ff */
[----:B------:R-:W-:Y:S01]  /*4060*/  UMOV UR6, UR14 ;  /* 0x0000000e00067c82 */ /* 0x000fe20008000000 */
[----:B------:R-:W-:Y:S05]  /*4070*/  UIADD3 UR8, UPT, UPT, UR4, 0x2, URZ ;  /* 0x0000000204087890 */ /* 0x000fea000fffe0ff */
[----:B------:R2:W-:Y:S01]  /*4080*/  UTCHMMA gdesc[UR4], gdesc[UR12], tmem[UR18], tmem[UR26], idesc[UR27], UP2 ;  /* 0x00ff1a0c040075ea */ /* 0x0005e20009000012 */
[----:B------:R-:W-:Y:S03]  /*4090*/  UPLOP3.LUT UP2, UPT, UPT, UPT, UPT, 0x80, 0x8 ;  /* 0x000000000008789c */ /* 0x000fe60003f4f070 */
[----:B------:R2:W-:Y:S01]  /*40a0*/  UTCHMMA gdesc[UR8], gdesc[UR10], tmem[UR18], tmem[UR24], idesc[UR25], UPT ;  /* 0x00ff180a080075ea */ /* 0x0005e2000b800012 */
[----:B------:R2:W-:Y:S01]  /*40b0*/  UTCBAR.MULTICAST [UR7], URZ, UR19 ;  /* 0x000000ff070073e9 */ /* 0x0005e20008000813 */
[----:B------:R-:W-:Y:S06]  /*40c0*/  BRA.U UP3, `(.L_x_79) ;  /* 0xfffffffd03787547 */ /* 0x000fec000b83ffff */
.L_x_76:
[----:B--2---:R-:W-:Y:S01]  /*40d0*/  UIADD3 UR4, UPT, UPT, UR22, 0x1, URZ ;  /* 0x0000000116047890 */ /* 0x004fe2000fffe0ff */
[C---:B------:R-:W-:Y:S01]  /*40e0*/  ISETP.NE.AND P0, PT, R10.reuse, 0x2, PT ;  /* 0x000000020a00780c */ /* 0x040fe20003f05270 */
[----:B------:R-:W-:Y:S02]  /*40f0*/  UIADD3 UR5, UPT, UPT, UR23, 0x180, URZ ;  /* 0x0000018017057890 */ /* 0x000fe4000fffe0ff */
[----:B------:R-:W-:Y:S01]  /*4100*/  UISETP.NE.AND UP0, UPT, UR4, 0x4, UPT ;  /* 0x000000040400788c */ /* 0x000fe2000bf05270 */
[----:B-1----:R-:W-:Y:S02]  /*4110*/  SEL R0, RZ, 0x1, P0 ;  /* 0x00000001ff007807 */ /* 0x002fe40000000000 */
[----:B------:R-:W-:Y:S01]  /*4120*/  SEL R10, R10, RZ, P0 ;  /* 0x000000ff0a0a7207 */ /* 0x000fe20000000000 */
[----:B------:R-:W-:Y:S01]  /*4130*/  USEL UR6, URZ, 0x1, UP0 ;  /* 0x00000001ff067887 */ /* 0x000fe20008000000 */
[----:B------:R-:W-:Y:S01]  /*4140*/  LOP3.LUT R9, R9, R0, RZ, 0x3c, !PT ;  /* 0x0000000009097212 */ /* 0x000fe200078e3cff */
[----:B------:R-:W-:Y:S01]  /*4150*/  USEL UR22, UR4, URZ, UP0 ;  /* 0x000000ff04167287 */ /* 0x000fe20008000000 */
[----:B------:R1:W-:Y:S03]  /*4160*/  UTCBAR [UR5], URZ ;  /* 0x000000ff050073e9 */ /* 0x0003e600080000ff */
[----:B------:R-:W-:Y:S01]  /*4170*/  LOP3.LUT R11, R11, UR6, RZ, 0x3c, !PT ;  /* 0x000000060b0b7c12 */ /* 0x000fe2000f8e3cff */
[----:B------:R-:W-:Y:S07]  /*4180*/  @P1 BRA `(.L_x_80) ;  /* 0xfffffff800b01947 */ /* 0x000fee000383ffff */
[----:B------:R-:W2:Y:S01]  /*4190*/  S2UR UR8, SR_CgaCtaId ;  /* 0x00000000000879c3 */ /* 0x000ea20000008800 */
[----:B------:R-:W-:Y:S01]  /*41a0*/  ELECT P0, URZ, PT ;  /* 0x0000000000ff782f */ /* 0x000fe20003800000 */
[----:B------:R-:W-:Y:S01]  /*41b0*/  IMAD.MOV.U32 R0, RZ, RZ, 0x1 ;  /* 0x00000001ff007424 */ /* 0x000fe200078e00ff */
[----:B------:R-:W-:Y:S01]  /*41c0*/  UIADD3 UR17, UPT, UPT, UR17, 0x1a0, URZ ;  /* 0x000001a011117890 */ /* 0x000fe2000fffe0ff */
[----:B------:R-:W-:Y:S01]  /*41d0*/  SHF.L.U32 R2, R11, 0x1f, RZ ;  /* 0x0000001f0b027819 */ /* 0x000fe200000006ff */
[----:B------:R-:W-:-:S03]  /*41e0*/  UMOV UR4, 0x40 ;  /* 0x0000004000047882 */ /* 0x000fc60000000000 */
[----:B------:R-:W-:Y:S01]  /*41f0*/  UVIRTCOUNT.DEALLOC.SMPOOL 0x80 ;  /* 0x000000800000784c */ /* 0x000fe20000000000 */
[----:B--2---:R-:W-:Y:S02]  /*4200*/  ULEA UR8, UR8, UR4, 0x18 ;  /* 0x0000000408087291 */ /* 0x004fe4000f8ec0ff */
[----:B------:R-:W-:-:S07]  /*4210*/  ULEA UR4, UR22, UR17, 0x3 ;  /* 0x0000001116047291 */ /* 0x000fce000f8e18ff */
[----:B------:R2:W-:Y:S02]  /*4220*/  @P0 STS.U8 [UR8+0x1c], R0 ;  /* 0x00001c00ff000988 */ /* 0x0005e40008000008 */
[----:B------:R-:W4:Y:S02]  /*4230*/  SYNCS.PHASECHK.TRANS64.TRYWAIT P0, [UR4], R2 ;  /* 0x00000002ff0075a7 */ /* 0x000f240008001104 */
[----:B--2-4-:R-:W-:Y:S05]  /*4240*/  @!P0 BRA `(.L_x_81) ;  /* 0x0000005400748947 */ /* 0x014fea0003800000 */
.L_x_198:
[----:B------:R-:W-:-:S04]  /*4250*/  UIADD3 UR4, UPT, UPT, UR22, 0x1, URZ ;  /* 0x0000000116047890 */ /* 0x000fc8000fffe0ff */
[----:B------:R-:W-:-:S04]  /*4260*/  UISETP.NE.AND UP0, UPT, UR4, 0x4, UPT ;  /* 0x000000040400788c */ /* 0x000fc8000bf05270 */
[----:B------:R-:W-:Y:S02]  /*4270*/  USEL UR6, URZ, 0x1, UP0 ;  /* 0x00000001ff067887 */ /* 0x000fe40008000000 */
[----:B------:R-:W-:-:S04]  /*4280*/  USEL UR4, UR4, URZ, UP0 ;  /* 0x000000ff04047287 */ /* 0x000fc80008000000 */
[----:B-1----:R-:W-:Y:S01]  /*4290*/  ULEA UR5, UR4, UR17, 0x3 ;  /* 0x0000001104057291 */ /* 0x002fe2000f8e18ff */
[----:B--2---:R-:W-:-:S04]  /*42a0*/  LOP3.LUT R2, R11, UR6, RZ, 0x3c, !PT ;  /* 0x000000060b027c12 */ /* 0x004fc8000f8e3cff */
[----:B------:R-:W-:-:S04]  /*42b0*/  SHF.L.U32 R3, R2, 0x1f, RZ ;  /* 0x0000001f02037819 */ /* 0x000fc800000006ff */
[----:B------:R-:W1:Y:S02]  /*42c0*/  SYNCS.PHASECHK.TRANS64.TRYWAIT P0, [UR5], R3 ;  /* 0x00000003ff0075a7 */ /* 0x000e640008001105 */
[----:B-1----:R-:W-:Y:S05]  /*42d0*/  @!P0 BRA `(.L_x_82) ;  /* 0x0000005400688947 */ /* 0x002fea0003800000 */
.L_x_200:
        /* <DEDUP_REMOVED lines=9> */
.L_x_202:
[----:B------:R-:W-:-:S04]  /*4370*/  UIADD3 UR4, UPT, UPT, UR4, 0x1, URZ ;  /* 0x0000000104047890 */ /* 0x000fc8000fffe0ff */
[----:B------:R-:W-:-:S04]  /*4380*/  UISETP.NE.AND UP0, UPT, UR4, 0x4, UPT ;  /* 0x000000040400788c */ /* 0x000fc8000bf05270 */
[----:B------:R-:W-:Y:S02]  /*4390*/  USEL UR5, URZ, 0x1, UP0 ;  /* 0x00000001ff057887 */ /* 0x000fe40008000000 */
[----:B------:R-:W-:-:S04]  /*43a0*/  USEL UR4, UR4, URZ, UP0 ;  /* 0x000000ff04047287 */ /* 0x000fc80008000000 */
[----:B------:R-:W-:Y:S01]  /*43b0*/  ULEA UR4, UR4, UR17, 0x3 ;  /* 0x0000001104047291 */ /* 0x000fe2000f8e18ff */
[----:B------:R-:W-:-:S04]  /*43c0*/  LOP3.LUT R2, R2, UR5, RZ, 0x3c, !PT ;  /* 0x0000000502027c12 */ /* 0x000fc8000f8e3cff */
[----:B------:R-:W-:-:S04]  /*43d0*/  SHF.L.U32 R2, R2, 0x1f, RZ ;  /* 0x0000001f02027819 */ /* 0x000fc800000006ff */
[----:B------:R-:W2:Y:S02]  /*43e0*/  SYNCS.PHASECHK.TRANS64.TRYWAIT P0, [UR4], R2 ;  /* 0x00000002ff0075a7 */ /* 0x000ea40008001104 */
[----:B--2---:R-:W-:Y:S05]  /*43f0*/  @!P0 BRA `(.L_x_84) ;  /* 0x0000005400508947 */ /* 0x004fea0003800000 */
.L_x_204:
[----:B------:R-:W-:Y:S01]  /*4400*/  NOP ;  /* 0x0000000000007918 */ /* 0x000fe20000000000 */
[----:B-1----:R-:W1:Y:S01]  /*4410*/  LDS R0, [UR8+0x14] ;  /* 0x00001408ff007984 */ /* 0x002e620008000800 */
[----:B------:R-:W-:Y:S01]  /*4420*/  ULOP3.LUT UR4, UR30, 0xffff, URZ, 0xc0, !UPT ;  /* 0x0000ffff1e047892 */ /* 0x000fe2000f8ec0ff */
[----:B------:R-:W-:Y:S01]  /*4430*/  UMOV UR5, 0xffff ;  /* 0x0000ffff00057882 */ /* 0x000fe20000000000 */
[----:B------:R-:W-:Y:S02]  /*4440*/  UMOV UR6, 0x1 ;  /* 0x0000000100067882 */ /* 0x000fe40000000000 */
[----:B------:R-:W-:-:S04]  /*4450*/  USHF.R.U32.HI UR4, URZ, 0x5, UR4 ;  /* 0x00000005ff047899 */ /* 0x000fc80008011604 */
[----:B------:R-:W-:Y:S02]  /*4460*/  USHF.L.U32 UR5, UR5, UR4, URZ ;  /* 0x0000000405057299 */ /* 0x000fe400080006ff */
[----:B------:R-:W-:-:S04]  /*4470*/  USHF.L.U32 UR4, UR6, UR4, URZ ;  /* 0x0000000406047299 */ /* 0x000fc800080006ff */
[----:B-1----:R-:W-:-:S04]  /*4480*/  LOP3.LUT R0, R0, UR5, RZ, 0xc0, !PT ;  /* 0x0000000500007c12 */ /* 0x002fc8000f8ec0ff */
[----:B------:R-:W-:-:S13]  /*4490*/  ISETP.NE.AND P0, PT, R0, UR5, PT ;  /* 0x0000000500007c0c */ /* 0x000fda000bf05270 */
[----:B------:R-:W-:Y:S05]  /*44a0*/  @P0 BRA `(.L_x_85) ;  /* 0x0000000000580947 */ /* 0x000fea0003800000 */
[----:B------:R-:W1:Y:S02]  /*44b0*/  LDS R0, [UR8+0x18] ;  /* 0x00001808ff007984 */ /* 0x000e640008000800 */
[----:B-1----:R-:W-:-:S04]  /*44c0*/  LOP3.LUT R0, R0, UR4, RZ, 0xc0, !PT ;  /* 0x0000000400007c12 */ /* 0x002fc8000f8ec0ff */
[----:B------:R-:W-:-:S13]  /*44d0*/  ISETP.NE.AND P0, PT, R0, UR4, PT ;  /* 0x0000000400007c0c */ /* 0x000fda000bf05270 */
[----:B------:R-:W-:Y:S05]  /*44e0*/  @P0 BRA `(.L_x_86) ;  /* 0x00000000003c0947 */ /* 0x000fea0003800000 */
[----:B------:R-:W1:Y:S01]  /*44f0*/  S2R R2, SR_LANEID ;  /* 0x0000000000027919 */ /* 0x000e620000000000 */
[----:B------:R-:W-:-:S06]  /*4500*/  ULOP3.LUT UR5, URZ, UR5, URZ, 0x33, !UPT ;  /* 0x00000005ff057292 */ /* 0x000fcc000f8e33ff */
[----:B------:R-:W-:-:S04]  /*4510*/  IMAD.U32 R0, RZ, RZ, UR5 ;  /* 0x00000005ff007e24 */ /* 0x000fc8000f8e00ff */
[----:B------:R2:W4:Y:S02]  /*4520*/  REDUX UR7, R0 ;  /* 0x00000000000773c4 */ /* 0x0005240000000000 */
[----:B------:R1:W-:Y:S01]  /*4530*/  UTCATOMSWS.AND URZ, UR5 ;  /* 0x0000000500ff79e3 */ /* 0x0003e20008000000 */
[----:B--2---:R-:W-:Y:S01]  /*4540*/  LOP3.LUT R0, RZ, UR4, RZ, 0x33, !PT ;  /* 0x00000004ff007c12 */ /* 0x004fe2000f8e33ff */
[----:B------:R-:W-:Y:S02]  /*4550*/  VOTEU.ANY UR4, UPT, PT ;  /* 0x0000000000047886 */ /* 0x000fe400038e0100 */
[----:B------:R-:W-:Y:S02]  /*4560*/  UFLO.U32 UR4, UR4 ;  /* 0x00000004000472bd */ /* 0x000fe400080e0000 */
[----:B------:R-:W2:Y:S04]  /*4570*/  REDUX UR6, R0 ;  /* 0x00000000000673c4 */ /* 0x000ea80000000000 */
[----:B-1----:R-:W-:-:S02]  /*4580*/  ISETP.EQ.U32.AND P0, PT, R2, UR4, PT ;  /* 0x0000000402007c0c */ /* 0x002fc4000bf02070 */
[----:B----4-:R-:W-:-:S11]  /*4590*/  MOV R2, UR7 ;  /* 0x0000000700027c02 */ /* 0x010fd60008000f00 */
[----:B------:R1:W-:Y:S01]  /*45a0*/  @P0 ATOMS.AND RZ, [UR8+0x14], R2 ;  /* 0x00001402ffff098c */ /* 0x0003e2000a800008 */
[----:B--2---:R-:W-:-:S05]  /*45b0*/  IMAD.U32 R0, RZ, RZ, UR6 ;  /* 0x00000006ff007e24 */ /* 0x004fca000f8e00ff */
[----:B------:R1:W-:Y:S01]  /*45c0*/  @P0 ATOMS.AND RZ, [UR8+0x18], R0 ;  /* 0x00001800ffff098c */ /* 0x0003e2000a800008 */
[----:B------:R-:W-:Y:S05]  /*45d0*/  BRA `(.L_x_87) ;  /* 0x0000000000147947 */ /* 0x000fea0003800000 */
.L_x_86:
[----:B------:R-:W-:Y:S02]  /*45e0*/  MOV R2, 0x4600 ;  /* 0x0000460000027802 */ /* 0x000fe40000000f00 */
[----:B---3-5:R-:W-:Y:S05]  /*45f0*/  CALL.REL.NOINC `($__internal_0_$__cuda_sm10x_tcgen05_guardrail_trap_col_being_dealloced_not_returned_by_alloc) ;  /* 0x0000005800387944 */ /* 0x028fea0003c00000 */
[----:B------:R-:W-:Y:S05]  /*4600*/  BRA `(.L_x_87) ;  /* 0x0000000000087947 */ /* 0x000fea0003800000 */
.L_x_85:
[----:B------:R-:W-:Y:S02]  /*4610*/  MOV R2, 0x4630 ;  /* 0x0000463000027802 */ /* 0x000fe40000000f00 */
[----:B---3-5:R-:W-:Y:S05]  /*4620*/  CALL.REL.NOINC `($__internal_2_$__cuda_sm10x_tcgen05_guardrail_trap_unallocated_columns_being_dealloced) ;  /* 0x0000005800447944 */ /* 0x028fea0003c00000 */
.L_x_87:
[----:B------:R-:W-:Y:S01]  /*4630*/  NOP ;  /* 0x0000000000007918 */ /* 0x000fe20000000000 */
[----:B------:R-:W-:Y:S05]  /*4640*/  EXIT ;  /* 0x000000000000794d */ /* 0x000fea0003800000 */
.L_x_69:
[----:B------:R-:W-:-:S09]  /*4650*/  UISETP.NE.OR UP0, UPT, UR18, 0x3, !UP3 ;  /* 0x000000031200788c */ /* 0x000fd2000df05670 */
[----:B------:R-:W-:Y:S05]  /*4660*/  BRA.U UP0, `(.L_x_88) ;  /* 0x0000001100887547 */ /* 0x000fea000b800000 */
[----:B------:R-:W2:Y:S01]  /*4670*/  LDCU.64 UR4, c[0x0][0x888] ;  /* 0x00011100ff0477ac */ /* 0x000ea20008000a00 */
[----:B------:R-:W3:Y:S01]  /*4680*/  S2UR UR8, SR_CgaCtaId ;  /* 0x00000000000879c3 */ /* 0x000ee20000008800 */
[----:B------:R-:W-:Y:S02]  /*4690*/  HFMA2 R9, -RZ, RZ, 0, 0 ;  /* 0x00000000ff097431 */ /* 0x000fe400000001ff */
[----:B------:R-:W-:Y:S01]  /*46a0*/  IMAD.MOV.U32 R11, RZ, RZ, 0x1 ;  /* 0x00000001ff0b7424 */ /* 0x000fe200078e00ff */
[----:B------:R-:W4:Y:S01]  /*46b0*/  LDCU UR40, c[0x0][0x370] ;  /* 0x00006e00ff2877ac */ /* 0x000f220008000800 */
[----:B------:R-:W-:Y:S01]  /*46c0*/  IMAD.MOV.U32 R10, RZ, RZ, RZ ;  /* 0x000000ffff0a7224 */ /* 0x000fe200078e00ff */
[----:B------:R-:W-:Y:S01]  /*46d0*/  MOV R3, 0x1000 ;  /* 0x0000100000037802 */ /* 0x000fe20000000f00 */
[----:B------:R-:W4:Y:S01]  /*46e0*/  LDCU.128 UR44, c[0x0][0xb10] ;  /* 0x00016200ff2c77ac */ /* 0x000f220008000c00 */
[----:B------:R-:W1:Y:S01]  /*46f0*/  LDC.64 R12, c[0x0][0x348] ;  /* 0x0000d200ff0c7b82 */ /* 0x000e620000000a00 */
[----:B------:R-:W3:Y:S01]  /*4700*/  LDCU UR37, c[0x0][0x374] ;  /* 0x00006e80ff2577ac */ /* 0x000ee20008000800 */
[----:B------:R-:W3:Y:S01]  /*4710*/  LDCU.64 UR38, c[0x0][0x890] ;  /* 0x00011200ff2677ac */ /* 0x000ee20008000a00 */
[----:B------:R-:W3:Y:S01]  /*4720*/  LDCU UR15, c[0x0][0xb0c] ;  /* 0x00016180ff0f77ac */ /* 0x000ee20008000800 */
[----:B--2---:R-:W-:Y:S01]  /*4730*/  UISETP.NE.U32.AND UP0, UPT, UR4, URZ, UPT ;  /* 0x000000ff0400728c */ /* 0x004fe2000bf05070 */
[----:B------:R-:W2:Y:S01]  /*4740*/  LDCU UR54, c[0x0][0xb20] ;  /* 0x00016400ff3677ac */ /* 0x000ea20008000800 */
[----:B------:R-:W2:Y:S01]  /*4750*/  LDCU UR4, c[0x0][0xb30] ;  /* 0x00016600ff0477ac */ /* 0x000ea20008000800 */
[----:B------:R-:W-:Y:S01]  /*4760*/  UMOV UR21, 0x400 ;  /* 0x0000040000157882 */ /* 0x000fe20000000000 */
[----:B----4-:R-:W-:-:S02]  /*4770*/  UIMAD.WIDE.U32 UR52, UR40, UR44, URZ ;  /* 0x0000002c283472a5 */ /* 0x010fc4000f8e00ff */
[----:B---3--:R-:W-:Y:S02]  /*4780*/  UIMAD.WIDE.U32 UR6, UR37, UR47, URZ ;  /* 0x0000002f250672a5 */ /* 0x008fe4000f8e00ff */
[----:B------:R-:W-:Y:S02]  /*4790*/  ULEA UR21, UR8, UR21, 0x18 ;  /* 0x0000001508157291 */ /* 0x000fe4000f8ec0ff */
[----:B------:R-:W-:Y:S02]  /*47a0*/  UISETP.NE.U32.AND UP6, UPT, UR38, URZ, UPT ;  /* 0x000000ff2600728c */ /* 0x000fe4000bfc5070 */
[----:B------:R-:W-:Y:S02]  /*47b0*/  UIADD3 UR43, UPT, UPT, UR21, 0x128, URZ ;  /* 0x00000128152b7890 */ /* 0x000fe4000fffe0ff */
[----:B------:R-:W-:Y:S02]  /*47c0*/  UIADD3 UR33, UPT, UPT, UR21, 0x110, URZ ;  /* 0x0000011015217890 */ /* 0x000fe4000fffe0ff */
[----:B------:R-:W-:-:S02]  /*47d0*/  UIADD3 UR25, UPT, UPT, UR21, 0x118, URZ ;  /* 0x0000011815197890 */ /* 0x000fc4000fffe0ff */
[----:B------:R-:W-:Y:S02]  /*47e0*/  UIADD3 UR17, UPT, UPT, UR21, 0x120, URZ ;  /* 0x0000012015117890 */ /* 0x000fe4000fffe0ff */
[----:B------:R-:W-:Y:S02]  /*47f0*/  UISETP.NE.AND.EX UP5, UPT, UR5, URZ, UPT, UP0 ;  /* 0x000000ff0500728c */ /* 0x000fe4000bfa5300 */
[----:B------:R-:W-:Y:S01]  /*4800*/  UISETP.NE.AND UP0, UPT, UR42, 0x1, UPT ;  /* 0x000000012a00788c */ /* 0x000fe2000bf05270 */
[----:B------:R-:W-:Y:S01]  /*4810*/  UMOV UR52, UR53 ;  /* 0x0000003500347c82 */ /* 0x000fe20008000000 */
[----:B------:R-:W-:Y:S01]  /*4820*/  UMOV UR51, UR7 ;  /* 0x0000000700337c82 */ /* 0x000fe20008000000 */
[----:B------:R-:W-:Y:S02]  /*4830*/  USEL UR41, URZ, 0x1, UP4 ;  /* 0x00000001ff297887 */ /* 0x000fe4000a000000 */
[----:B------:R-:W-:Y:S02]  /*4840*/  UISETP.NE.AND UP0, UPT, UR15, 0x1, UPT ;  /* 0x000000010f00788c */ /* 0x000fe4000bf05270 */
[----:B------:R-:W-:-:S02]  /*4850*/  UPLOP3.LUT UP4, UPT, UPT, UPT, UPT, 0x40, 0x4 ;  /* 0x000000000004789c */ /* 0x000fc40003f8e870 */
[----:B------:R-:W-:Y:S01]  /*4860*/  UISETP.GE.AND UP2, UPT, UR42, 0x1, UPT ;  /* 0x000000012a00788c */ /* 0x000fe2000bf46270 */
[----:B------:R-:W3:Y:S01]  /*4870*/  LDCU.64 UR22, c[0x0][0xb28] ;  /* 0x00016500ff1677ac */ /* 0x000ee20008000a00 */
[----:B------:R-:W-:Y:S02]  /*4880*/  UISETP.NE.AND.EX UP6, UPT, UR39, URZ, UPT, UP6 ;  /* 0x000000ff2700728c */ /* 0x000fe4000bfc5360 */
[----:B------:R-:W-:Y:S02]  /*4890*/  UPRMT UR43, UR8, 0x654, UR43 ;  /* 0x00000654082b7896 */ /* 0x000fe4000800002b */
[----:B------:R-:W-:Y:S02]  /*48a0*/  UPRMT UR50, UR8, 0x654, UR33 ;  /* 0x0000065408327896 */ /* 0x000fe40008000021 */
[----:B------:R-:W-:Y:S02]  /*48b0*/  UPRMT UR49, UR8, 0x654, UR25 ;  /* 0x0000065408317896 */ /* 0x000fe40008000019 */
[----:B------:R-:W-:-:S02]  /*48c0*/  UPRMT UR48, UR8, 0x654, UR17 ;  /* 0x0000065408307896 */ /* 0x000fc40008000011 */
[----:B------:R-:W-:Y:S02]  /*48d0*/  USHF.R.U32.HI UR52, URZ, UR45, UR52 ;  /* 0x0000002dff347299 */ /* 0x000fe40008011634 */
[----:B--2---:R-:W-:Y:S02]  /*48e0*/  USHF.R.U32.HI UR51, URZ, UR54, UR51 ;  /* 0x00000036ff337299 */ /* 0x004fe40008011633 */
[----:B------:R-:W-:Y:S02]  /*48f0*/  UISETP.NE.AND UP0, UPT, UR46, 0x1, UPT ;  /* 0x000000012e00788c */ /* 0x000fe4000bf05270 */
[----:B-1----:R-:W-:-:S11]  /*4900*/  UISETP.NE.AND UP3, UPT, UR4, 0x1, UPT ;  /* 0x000000010400788c */ /* 0x002fd6000bf65270 */
.L_x_99:
[C---:B------:R-:W-:Y:S02]  /*4910*/  LEA R8, R10.reuse, UR21, 0x3 ;  /* 0x000000150a087c11 */ /* 0x040fe4000f8e18ff */
[----:B------:R-:W-:Y:S02]  /*4920*/  SHF.L.U32 R0, R9, 0x1f, RZ ;  /* 0x0000001f09007819 */ /* 0x000fe400000006ff */
[----:B------:R-:W-:Y:S02]  /*4930*/  LEA R4, R10, UR21, 0x4 ;  /* 0x000000150a047c11 */ /* 0x000fe4000f8e20ff */
[----:B-1----:R-:W1:Y:S02]  /*4940*/  SYNCS.PHASECHK.TRANS64.TRYWAIT P0, [R8+URZ+0x160], R0 ;  /* 0x00016000080075a7 */ /* 0x002e6400080011ff */
[----:B-1----:R-:W-:Y:S05]  /*4950*/  @!P0 BRA `(.L_x_89) ;  /* 0x0000005000108947 */ /* 0x002fea0003800000 */
.L_x_205:
[----:B------:R-:W2:Y:S01]  /*4960*/  LDS.128 R4, [R4+0x1f0] ;  /* 0x0001f00004047984 */ /* 0x000ea20000000c00 */
[----:B------:R-:W-:Y:S01]  /*4970*/  UISETP.GE.AND UP0, UPT, UR42, 0x1, UPT ;  /* 0x000000012a00788c */ /* 0x000fe2000bf06270 */
[----:B------:R-:W-:Y:S01]  /*4980*/  @!PT LDS RZ, [RZ] ;  /* 0x00000000fffff984 */ /* 0x000fe20000000800 */
[----:B------:R-:W-:Y:S01]  /*4990*/  @!PT LDS RZ, [RZ] ;  /* 0x00000000fffff984 */ /* 0x000fe20000000800 */
[----:B------:R-:W-:Y:S01]  /*49a0*/  @!PT LDS RZ, [RZ] ;  /* 0x00000000fffff984 */ /* 0x000fe20000000800 */
[----:B------:R-:W-:Y:S01]  /*49b0*/  @!PT LDS RZ, [RZ] ;  /* 0x00000000fffff984 */ /* 0x000fe20000000800 */
[----:B------:R4:W-:Y:S06]  /*49c0*/  MEMBAR.ALL.CTA ;  /* 0x0000000000007992 */ /* 0x0009ec0000008000 */
[----:B----4-:R-:W4:Y:S01]  /*49d0*/  FENCE.VIEW.ASYNC.S ;  /* 0x00000000000073c6 */ /* 0x010f220000000000 */
[----:B--2---:R-:W-:Y:S11]  /*49e0*/  LOP3.LUT P0, RZ, R6, 0x1, RZ, 0xc0, !PT ;  /* 0x0000000106ff7812 */ /* 0x004ff6000780c0ff */
[----:B------:R-:W-:Y:S02]  /*49f0*/  @!UPT UIADD3 URZ, UPT, UPT, URZ, URZ, URZ ;  /* 0x000000fffffff290 */ /* 0x000fe4000fffe0ff */
[----:B----4-:R-:W-:Y:S01]  /*4a00*/  VOTEU.ANY UP2, P0 ;  /* 0x0000000000ff7886 */ /* 0x010fe20000040100 */
[----:B------:R-:W-:Y:S11]  /*4a10*/  PLOP3.LUT P0, PT, PT, PT, UP2, 0x80, 0x8 ;  /* 0x000000000008781c */ /* 0x000ff60003f0f028 */
[----:B------:R-:W-:Y:S02]  /*4a20*/  @!UPT UIADD3 URZ, UPT, UPT, URZ, URZ, URZ ;  /* 0x000000fffffff290 */ /* 0x000fe4000fffe0ff */
[----:B-1----:R-:W-:Y:S02]  /*4a30*/  @P0 SHF.R.U32.HI R0, RZ, 0x10, R5 ;  /* 0x00000010ff000819 */ /* 0x002fe40000011605 */
[----:B------:R-:W-:Y:S02]  /*4a40*/  @P0 MOV R2, R4 ;  /* 0x0000000400020202 */ /* 0x000fe40000000f00 */
[----:B------:R-:W-:Y:S01]  /*4a50*/  @P0 R2UR UR4, R0 ;  /* 0x00000000000402ca */ /* 0x000fe200000e0000 */
[----:B------:R-:W-:Y:S01]  /*4a60*/  VIADD R0, R8, 0x170 ;  /* 0x0000017008007836 */ /* 0x000fe20000000000 */
[----:B------:R-:W-:Y:S02]  /*4a70*/  @P0 LOP3.LUT R4, R5, 0xffff, RZ, 0xc0, !PT ;  /* 0x0000ffff05040812 */ /* 0x000fe400078ec0ff */
[----:B------:R-:W-:Y:S02]  /*4a80*/  @P0 R2UR UR6, R2 ;  /* 0x00000000020602ca */ /* 0x000fe400000e0000 */
[----:B------:R-:W-:Y:S02]  /*4a90*/  PRMT R0, RZ, 0x654, R0 ;  /* 0x00000654ff007816 */ /* 0x000fe40000000000 */
[----:B------:R-:W-:Y:S02]  /*4aa0*/  @P0 R2UR UR5, R4 ;  /* 0x00000000040502ca */ /* 0x000fe400000e0000 */
[----:B------:R1:W-:Y:S03]  /*4ab0*/  SYNCS.ARRIVE.TRANS64.RED.A1T0 RZ, [R0+URZ], RZ ;  /* 0x000000ff00ff79a7 */ /* 0x0003e600081004ff */
[----:B------:R-:W-:Y:S04]  /*4ac0*/  @UP2 UMOV UR29, UR4 ;  /* 0x00000004001d2c82 */ /* 0x000fe80008000000 */
[----:B------:R-:W-:Y:S04]  /*4ad0*/  @UP2 UMOV UR14, UR6 ;  /* 0x00000006000e2c82 */ /* 0x000fe80008000000 */
[----:B------:R-:W-:Y:S01]  /*4ae0*/  @UP2 UMOV UR13, UR5 ;  /* 0x00000005000d2c82 */ /* 0x000fe20008000000 */
[----:B------:R-:W-:Y:S05]  /*4af0*/  BRA.U !UP0, `(.L_x_90) ;  /* 0x0000000108c07547 */ /* 0x000fea000b800000 */
[----:B------:R-:W-:Y:S02]  /*4b00*/  UIMAD.WIDE.U32 UR18, UR13, UR47, URZ ;  /* 0x0000002f0d1272a5 */ /* 0x000fe4000f8e00ff */
[----:B------:R-:W-:Y:S02]  /*4b10*/  UP2UR UR16, UPR, URZ, 0x4 ;  /* 0x00000004ff107883 */ /* 0x000fe40008000000 */
[----:B------:R-:W-:Y:S02]  /*4b20*/  UISETP.NE.AND UP2, UPT, UR46, 0x1, UPT ;  /* 0x000000012e00788c */ /* 0x000fe4000bf45270 */
[----:B------:R-:W-:Y:S02]  /*4b30*/  UIMAD.WIDE.U32 UR26, UR14, UR44, URZ ;  /* 0x0000002c0e1a72a5 */ /* 0x000fe4000f8e00ff */
[----:B------:R-:W-:Y:S02]  /*4b40*/  USEL UR4, UR37, UR51, !UP2 ;  /* 0x0000003325047287 */ /* 0x000fe4000d000000 */
[----:B------:R-:W-:Y:S02]  /*4b50*/  UISETP.NE.AND UP0, UPT, UR15, 0x1, UPT ;  /* 0x000000010f00788c */ /* 0x000fe4000bf05270 */
[----:B------:R-:W-:Y:S02]  /*4b60*/  UP2UR UR20, UPR, URZ, 0x2 ;  /* 0x00000002ff147883 */ /* 0x000fe40008000000 */
[----:B------:R-:W-:Y:S02]  /*4b70*/  UISETP.NE.AND UP1, UPT, UR42, 0x1, UPT ;  /* 0x000000012a00788c */ /* 0x000fe4000bf25270 */
[----:B---3--:R-:W-:Y:S02]  /*4b80*/  UIMAD.WIDE.U32 UR8, UR4, UR22, URZ ;  /* 0x00000016040872a5 */ /* 0x008fe4000f8e00ff */
[----:B------:R-:W-:Y:S01]  /*4b90*/  USEL UR7, UR40, UR52, !UP0 ;  /* 0x0000003428077287 */ /* 0x000fe2000c000000 */
[----:B------:R-:W-:Y:S02]  /*4ba0*/  UMOV UR5, UR19 ;  /* 0x0000001300057c82 */ /* 0x000fe40008000000 */
[----:B------:R-:W-:Y:S02]  /*4bb0*/  USHF.R.U32.HI UR6, URZ, UR54, UR5 ;  /* 0x00000036ff067299 */ /* 0x000fe40008011605 */
[----:B------:R-:W-:Y:S02]  /*4bc0*/  UIMAD.WIDE.U32 UR10, UR7, UR22, URZ ;  /* 0x00000016070a72a5 */ /* 0x000fe4000f8e00ff */
[----:B------:R-:W-:Y:S02]  /*4bd0*/  USEL UR6, UR13, UR6, !UP2 ;  /* 0x000000060d067287 */ /* 0x000fe4000d000000 */
[----:B------:R-:W-:Y:S01]  /*4be0*/  UISETP.NE.AND UP2, UPT, UR16, URZ, UPT ;  /* 0x000000ff1000728c */ /* 0x000fe2000bf45270 */
[----:B------:R-:W-:Y:S02]  /*4bf0*/  UMOV UR5, UR27 ;  /* 0x0000001b00057c82 */ /* 0x000fe40008000000 */
[----:B------:R-:W-:Y:S03]  /*4c00*/  USHF.R.U32.HI UR12, URZ, UR45, UR5 ;  /* 0x0000002dff0c7299 */ /* 0x000fe60008011605 */
[----:B------:R-:W-:Y:S02]  /*4c10*/  UMOV UR5, UR9 ;  /* 0x0000000900057c82 */ /* 0x000fe40008000000 */
[----:B------:R-:W-:Y:S03]  /*4c20*/  @UP1 USHF.R.U32.HI UR4, URZ, UR23, UR5 ;  /* 0x00000017ff041299 */ /* 0x000fe60008011605 */
[----:B------:R-:W-:Y:S01]  /*4c30*/  UMOV UR5, UR11 ;  /* 0x0000000b00057c82 */ /* 0x000fe20008000000 */
[----:B------:R-:W-:Y:S02]  /*4c40*/  UIMAD UR4, UR42, UR4, URZ ;  /* 0x000000042a0472a4 */ /* 0x000fe4000f8e02ff */
[----:B------:R-:W-:Y:S02]  /*4c50*/  @UP1 USHF.R.U32.HI UR7, URZ, UR23, UR5 ;  /* 0x00000017ff071299 */ /* 0x000fe40008011605 */
[----:B------:R-:W-:Y:S02]  /*4c60*/  USEL UR5, UR14, UR12, !UP0 ;  /* 0x0000000c0e057287 */ /* 0x000fe4000c000000 */
[----:B------:R-:W-:Y:S02]  /*4c70*/  UIMAD.WIDE.U32 UR10, UR6, UR22, URZ ;  /* 0x00000016060a72a5 */ /* 0x000fe4000f8e00ff */
[----:B------:R-:W-:Y:S02]  /*4c80*/  UIMAD UR8, UR42, UR7, URZ ;  /* 0x000000072a0872a4 */ /* 0x000fe4000f8e02ff */
[----:B------:R-:W-:Y:S03]  /*4c90*/  UISETP.GE.AND UP0, UPT, UR6, UR4, UPT ;  /* 0x000000040600728c */ /* 0x000fe6000bf06270 */
[----:B------:R-:W-:Y:S01]  /*4ca0*/  UMOV UR4, UR11 ;  /* 0x0000000b00047c82 */ /* 0x000fe20008000000 */
[----:B------:R-:W-:Y:S02]  /*4cb0*/  UISETP.GE.OR UP0, UPT, UR5, UR8, UP0 ;  /* 0x000000080500728c */ /* 0x000fe40008706670 */
[----:B------:R-:W-:Y:S02]  /*4cc0*/  USHF.R.U32.HI UR4, URZ, UR23, UR4 ;  /* 0x00000017ff047299 */ /* 0x000fe40008011604 */
[----:B------:R-:W-:Y:S02]  /*4cd0*/  UIMAD.WIDE.U32 UR8, UR5, UR22, URZ ;  /* 0x00000016050872a5 */ /* 0x000fe4000f8e00ff */
[----:B------:R-:W-:Y:S04]  /*4ce0*/  USEL UR10, UR6, UR4, !UP1 ;  /* 0x00000004060a7287 */ /* 0x000fe8000c800000 */
[----:B------:R-:W-:Y:S01]  /*4cf0*/  UIADD3 UR11, UPT, UPT, -UR10, URZ, URZ ;  /* 0x000000ff0a0b7290 */ /* 0x000fe2000fffe1ff */
[----:B------:R-:W-:Y:S02]  /*4d00*/  @!UP0 UMOV UR4, UR9 ;  /* 0x0000000900048c82 */ /* 0x000fe40008000000 */
[----:B------:R-:W-:Y:S02]  /*4d10*/  @!UP0 USHF.R.U32.HI UR4, URZ, UR23, UR4 ;  /* 0x00000017ff048299 */ /* 0x000fe40008011604 */
[----:B------:R-:W-:Y:S02]  /*4d20*/  UIMAD UR8, UR42, UR11, UR6 ;  /* 0x0000000b2a0872a4 */ /* 0x000fe4000f8e0206 */
[----:B------:R-:W-:Y:S02]  /*4d30*/  @!UP0 USEL UR4, UR5, UR4, !UP1 ;  /* 0x0000000405048287 */ /* 0x000fe4000c800000 */
[----:B------:R-:W-:Y:S02]  /*4d40*/  UISETP.NE.AND UP1, UPT, UR20, URZ, UPT ;  /* 0x000000ff1400728c */ /* 0x000fe4000bf25270 */
[----:B------:R-:W-:Y:S02]  /*4d50*/  @!UP0 UIMAD UR8, UR7, UR8, UR4 ;  /* 0x00000008070882a4 */ /* 0x000fe4000f8e0204 */
[----:B------:R-:W-:Y:S02]  /*4d60*/  @!UP0 UIADD3 UR9, UPT, UPT, UR10, -UR4, URZ ;  /* 0x800000040a098290 */ /* 0x000fe4000fffe0ff */
[----:B------:R-:W-:Y:S02]  /*4d70*/  UIADD3 UR4, UPT, UPT, -UR5, URZ, URZ ;  /* 0x000000ff05047290 */ /* 0x000fe4000fffe1ff */
[----:B------:R-:W-:Y:S02]  /*4d80*/  UIADD3 UR7, UPT, UPT, -UR6, URZ, URZ ;  /* 0x000000ff06077290 */ /* 0x000fe4000fffe1ff */
[----:B------:R-:W-:Y:S02]  /*4d90*/  @!UP0 UIMAD UR6, UR9, UR42, UR5 ;  /* 0x0000002a090682a4 */ /* 0x000fe4000f8e0205 */
[----:B------:R-:W-:Y:S02]  /*4da0*/  UIMAD UR14, UR15, UR4, UR14 ;  /* 0x000000040f0e72a4 */ /* 0x000fe4000f8e020e */
[----:B------:R-:W-:Y:S01]  /*4db0*/  UIMAD UR13, UR46, UR7, UR13 ;  /* 0x000000072e0d72a4 */ /* 0x000fe2000f8e020d */
[----:B------:R-:W-:Y:S02]  /*4dc0*/  @!UP0 UMOV UR5, UR8 ;  /* 0x0000000800058c82 */ /* 0x000fe40008000000 */
[----:B------:R-:W-:Y:S02]  /*4dd0*/  UIMAD UR14, UR5, UR15, UR14 ;  /* 0x0000000f050e72a4 */ /* 0x000fe4000f8e020e */
[----:B------:R-:W-:Y:S11]  /*4de0*/  UIMAD UR13, UR6, UR46, UR13 ;  /* 0x0000002e060d72a4 */ /* 0x000ff6000f8e020d */
[----:B------:R-:W-:Y:S01]  /*4df0*/  @!UPT UIADD3 URZ, UPT, UPT, URZ, URZ, URZ ;  /* 0x000000fffffff290 */ /* 0x000fe2000fffe0ff */
.L_x_90:
[----:B------:R-:W2:Y:S01]  /*4e00*/  @!UP3 LDCU.128 UR8, c[0x0][0xb10] ;  /* 0x00016200ff08b7ac */ /* 0x000ea20008000c00 */
[----:B------:R-:W-:Y:S02]  /*4e10*/  ISETP.NE.U32.AND P0, PT, RZ, UR38, PT ;  /* 0x00000026ff007c0c */ /* 0x000fe4000bf05070 */
[----:B------:R-:W-:Y:S02]  /*4e20*/  SHF.L.U32 R4, R11, 0x1f, RZ ;  /* 0x0000001f0b047819 */ /* 0x000fe400000006ff */
[----:B------:R-:W-:Y:S01]  /*4e30*/  ISETP.NE.AND.EX P0, PT, RZ, UR39, PT, P0 ;  /* 0x00000027ff007c0c */ /* 0x000fe2000bf05300 */
[----:B------:R-:W4:Y:S01]  /*4e40*/  @!UP3 LDCU UR5, c[0x0][0xb0c] ;  /* 0x00016180ff05b7ac */ /* 0x000f220008000800 */
[----:B------:R-:W-:Y:S02]  /*4e50*/  USHF.L.U32 UR35, UR30, 0x6, URZ ;  /* 0x000000061e237899 */ /* 0x000fe400080006ff */
[----:B------:R-:W-:Y:S02]  /*4e60*/  USHF.L.U32 UR34, UR31, 0x7, URZ ;  /* 0x000000071f227899 */ /* 0x000fe400080006ff */
[----:B--2---:R-:W-:Y:S07]  /*4e70*/  UIMAD.WIDE.U32 UR6, UR14, UR8, URZ ;  /* 0x000000080e0672a5 */ /* 0x004fee000f8e00ff */
[----:B------:R-:W-:Y:S01]  /*4e80*/  @!UP3 UMOV UR4, UR7 ;  /* 0x000000070004bc82 */ /* 0x000fe20008000000 */
[----:B----4-:R-:W-:Y:S02]  /*4e90*/  @!UP3 UISETP.NE.AND UP0, UPT, UR5, 0x1, UPT ;  /* 0x000000010500b88c */ /* 0x010fe4000bf05270 */
[----:B------:R-:W-:Y:S02]  /*4ea0*/  @!UP3 USHF.R.U32.HI UR4, URZ, UR9, UR4 ;  /* 0x00000009ff04b299 */ /* 0x000fe40008011604 */
[----:B------:R-:W-:Y:S02]  /*4eb0*/  UIMAD.WIDE.U32 UR6, UR13, UR11, URZ ;  /* 0x0000000b0d0672a5 */ /* 0x000fe4000f8e00ff */
[----:B------:R-:W-:Y:S02]  /*4ec0*/  @!UP3 USEL UR8, UR14, UR4, !UP0 ;  /* 0x000000040e08b287 */ /* 0x000fe4000c000000 */
[----:B------:R-:W-:Y:S03]  /*4ed0*/  @!UP3 UISETP.NE.AND UP0, UPT, UR10, 0x1, UPT ;  /* 0x000000010a00b88c */ /* 0x000fe6000bf05270 */
[----:B------:R-:W-:Y:S02]  /*4ee0*/  @!UP3 UMOV UR6, UR7 ;  /* 0x000000070006bc82 */ /* 0x000fe40008000000 */
[----:B------:R-:W2:Y:S02]  /*4ef0*/  @!UP3 LDCU UR4, c[0x0][0xb20] ;  /* 0x00016400ff04b7ac */ /* 0x000ea40008000800 */
[----:B--2---:R-:W-:Y:S04]  /*4f00*/  @!UP3 USHF.R.U32.HI UR6, URZ, UR4, UR6 ;  /* 0x00000004ff06b299 */ /* 0x004fe80008011606 */
[----:B------:R-:W-:Y:S04]  /*4f10*/  @!UP3 USEL UR6, UR13, UR6, !UP0 ;  /* 0x000000060d06b287 */ /* 0x000fe8000c000000 */
[----:B------:R-:W-:Y:S02]  /*4f20*/  @!UP3 UIADD3 UR4, UPT, UPT, -UR8, UR6, URZ ;  /* 0x000000060804b290 */ /* 0x000fe4000fffe1ff */
[----:B------:R-:W-:Y:S02]  /*4f30*/  @!UP3 UIADD3 UR6, UPT, UPT, UR8, -UR6, URZ ;  /* 0x800000060806b290 */ /* 0x000fe4000fffe0ff */
[----:B------:R-:W-:Y:S02]  /*4f40*/  @!UP3 UIMAD UR14, UR4, UR5, UR14 ;  /* 0x00000005040eb2a4 */ /* 0x000fe4000f8e020e */
[----:B------:R-:W-:Y:S01]  /*4f50*/  @!UP3 UIMAD UR13, UR6, UR10, UR13 ;  /* 0x0000000a060db2a4 */ /* 0x000fe2000f8e020d */
[----:B------:R-:W-:Y:S11]  /*4f60*/  BRA.U UP4, `(.L_x_91) ;  /* 0x0000000104107547 */ /* 0x000ff6000b800000 */
[----:B------:R-:W-:Y:S04]  /*4f70*/  MOV R2, UR41 ;  /* 0x0000002900027c02 */ /* 0x000fe80008000f00 */
[----:B------:R-:W-:Y:S04]  /*4f80*/  SHF.L.U32 R2, R2, 0x1f, RZ ;  /* 0x0000001f02027819 */ /* 0x000fe800000006ff */
[----:B------:R-:W2:Y:S02]  /*4f90*/  SYNCS.PHASECHK.TRANS64.TRYWAIT P1, [UR21+0x158], R2 ;  /* 0x00015802ff0075a7 */ /* 0x000ea40008021115 */
[----:B--2---:R-:W-:Y:S05]  /*4fa0*/  @!P1 BRA `(.L_x_92) ;  /* 0x0000004800909947 */ /* 0x004fea0003800000 */
.L_x_91:
[----:B------:R-:W-:Y:S05]  /*4fb0*/  BRA.U !UP6, `(.L_x_93) ;  /* 0x000000010e387547 */ /* 0x000fea000b800000 */
[----:B------:R-:W-:Y:S01]  /*4fc0*/  UPLOP3.LUT UP1, UPT, UPT, UPT, UP5, 0x80, 0x8 ;  /* 0x000000000008789c */ /* 0x000fe20003f2f050 */
[----:B-1----:R-:W-:Y:S01]  /*4fd0*/  HFMA2 R0, -RZ, RZ, 0, 5.9604644775390625e-08 ;  /* 0x00000001ff007431 */ /* 0x002fe200000001ff */
[----:B------:R-:W1:Y:S01]  /*4fe0*/  LDCU.64 UR8, c[0x0][0x358] ;  /* 0x00006b00ff0877ac */ /* 0x000e620008000a00 */
[----:B------:R-:W-:Y:S03]  /*4ff0*/  IMAD.MOV.U32 R45, RZ, RZ, 0x1 ;  /* 0x00000001ff2d7424 */ /* 0x000fe600078e00ff */
[----:B------:R-:W-:Y:S05]  /*5000*/  PLOP3.LUT P1, PT, PT, PT, UP1, 0x80, 0x8 ;  /* 0x000000000008781c */ /* 0x000fea0003f2f018 */
[----:B------:R-:W2:Y:S01]  /*5010*/  @UP1 LDCU.64 UR4, c[0x0][0x888] ;  /* 0x00011100ff0417ac */ /* 0x000ea20008000a00 */
[----:B------:R-:W-:Y:S07]  /*5020*/  @UP1 UIMAD UR6, UR36, UR38, URZ ;  /* 0x00000026240612a4 */ /* 0x000fee000f8e02ff */
[----:B------:R-:W-:Y:S01]  /*5030*/  @!P1 PRMT R45, R0, 0x7610, R45 ;  /* 0x00007610002d9816 */ /* 0x000fe2000000002d */
[----:B--2---:R-:W-:Y:S06]  /*5040*/  @UP1 UIMAD.WIDE UR4, UR6, 0x4, UR4 ;  /* 0x00000004060418a5 */ /* 0x004fec000f8e0204 */
[----:B------:R-:W-:Y:S01]  /*5050*/  IMAD.U32 R6, RZ, RZ, UR4 ;  /* 0x00000004ff067e24 */ /* 0x000fe2000f8e00ff */
[----:B------:R-:W-:Y:S04]  /*5060*/  MOV R7, UR5 ;  /* 0x0000000500077c02 */ /* 0x000fe80008000f00 */
[----:B------:R-:W2:Y:S01]  /*5070*/  @!UP1 LDCU UR4, c[0x0][0x880] ;  /* 0x00011000ff0497ac */ /* 0x000ea20008000800 */
[----:B-1---5:R4:W5:Y:S02]  /*5080*/  @P1 LDG.E R27, desc[UR8][R6.64] ;  /* 0x00000008061b1981 */ /* 0x022964000c1e1900 */
[----:B--2-4-:R-:W-:Y:S07]  /*5090*/  @!P1 IMAD.U32 R27, RZ, RZ, UR4 ;  /* 0x00000004ff1b9e24 */ /* 0x014fee000f8e00ff */
.L_x_93:
[----:B-----5:R-:W-:Y:S01]  /*50a0*/  @!P0 FSETP.EQ.AND P2, PT, R27, RZ, PT ;  /* 0x000000ff1b00820b */ /* 0x020fe20003f42000 */
[----:B------:R-:W-:Y:S01]  /*50b0*/  @!UPT UIADD3 URZ, UPT, UPT, URZ, URZ, URZ ;  /* 0x000000fffffff290 */ /* 0x000fe2000fffe0ff */
[----:B------:R-:W-:Y:S11]  /*50c0*/  @!P0 BRA `(.L_x_94) ;  /* 0x0000000000148947 */ /* 0x000ff60003800000 */
[----:B------:R-:W-:Y:S02]  /*50d0*/  LOP3.LUT P0, RZ, R45, 0xff, RZ, 0xc0, !PT ;  /* 0x000000ff2dff7812 */ /* 0x000fe4000780c0ff */
[----:B------:R-:W-:Y:S04]  /*50e0*/  PLOP3.LUT P2, PT, PT, PT, UP1, 0x80, 0x8 ;  /* 0x000000000008781c */ /* 0x000fe80003f4f018 */
[----:B------:R-:W-:Y:S07]  /*50f0*/  PLOP3.LUT P2, PT, P2, PT, PT, 0x8, 0x80 ;  /* 0x000000000080781c */ /* 0x000fee000174e170 */
[----:B------:R-:W-:Y:S11]  /*5100*/  @P0 FSETP.EQ.AND P2, PT, R27, RZ, PT ;  /* 0x000000ff1b00020b */ /* 0x000ff60003f42000 */
[----:B------:R-:W-:Y:S02]  /*5110*/  @!UPT UIADD3 URZ, UPT, UPT, URZ, URZ, URZ ;  /* 0x000000fffffff290 */ /* 0x000fe4000fffe0ff */
.L_x_94:
[----:B------:R-:W2:Y:S01]  /*5120*/  SYNCS.PHASECHK.TRANS64.TRYWAIT P0, [UR21+0x130], R4 ;  /* 0x00013004ff0075a7 */ /* 0x000ea20008001115 */
[----:B------:R-:W-:Y:S04]  /*5130*/  ELECT P1, URZ, PT ;  /* 0x0000000000ff782f */ /* 0x000fe80003820000 */
[----:B------:R-:W-:Y:S01]  /*5140*/  PLOP3.LUT P1, PT, P2, P1, PT, 0xf2, 0x2f ;  /* 0x00000000002f781c */ /* 0x000fe20001723e72 */
[----:B------:R-:W-:Y:S01]  /*5150*/  @!UPT UIADD3 URZ, UPT, UPT, URZ, URZ, URZ ;  /* 0x000000fffffff290 */ /* 0x000fe2000fffe0ff */
[----:B--2---:R-:W-:Y:S11]  /*5160*/  @!P0 BRA `(.L_x_95) ;  /* 0x0000004800388947 */ /* 0x004ff60003800000 */
.L_x_208:
[----:B-1----:R-:W-:Y:S01]  /*5170*/  @!P1 IADD3 R2, P0, PT, R12, 0x580, RZ ;  /* 0x000005800c029810 */ /* 0x002fe20007f1e0ff */
[----:B------:R-:W-:Y:S01]  /*5180*/  VOTEU.ALL UP0, P1 ;  /* 0x0000000000ff7886 */ /* 0x000fe20000800000 */
[----:B------:R-:W-:Y:S01]  /*5190*/  UMOV UR6, 0x0 ;  /* 0x0000000000067882 */ /* 0x000fe20000000000 */
[----:B------:R-:W-:Y:S01]  /*51a0*/  UMOV UR7, 0x10000000 ;  /* 0x1000000000077882 */ /* 0x000fe20000000000 */
[----:B------:R-:W-:Y:S01]  /*51b0*/  @!P1 R2UR UR5, R2 ;  /* 0x00000000020592ca */ /* 0x000fe200000e0000 */
[----:B------:R-:W-:Y:S01]  /*51c0*/  @!P1 IMAD.X R0, RZ, RZ, R13, P0 ;  /* 0x000000ffff009224 */ /* 0x000fe200000e060d */
[----:B------:R-:W-:Y:S01]  /*51d0*/  @!UP0 UIADD3 UR32, UPT, UPT, UR21, 0x400, URZ ;  /* 0x0000040015208890 */ /* 0x000fe2000fffe0ff */
[----:B------:R-:W-:Y:S03]  /*51e0*/  VOTEU.ALL UP0, P1 ;  /* 0x0000000000ff7886 */ /* 0x000fe60000800000 */
[----:B------:R-:W-:Y:S01]  /*51f0*/  @!P1 R2UR UR4, R0 ;  /* 0x00000000000492ca */ /* 0x000fe200000e0000 */
[----:B------:R-:W-:Y:S06]  /*5200*/  @!P1 IMAD.MOV.U32 R0, RZ, RZ, 0x1000 ;  /* 0x00001000ff009424 */ /* 0x000fec00078e00ff */
[----:B------:R-:W-:Y:S06]  /*5210*/  IMAD.U32 R6, RZ, RZ, UR5 ;  /* 0x00000005ff067e24 */ /* 0x000fec000f8e00ff */
[----:B------:R-:W-:Y:S01]  /*5220*/  IMAD.U32 R7, RZ, RZ, UR4 ;  /* 0x00000004ff077e24 */ /* 0x000fe2000f8e00ff */
[----:B------:R-:W-:Y:S04]  /*5230*/  @!P1 R2UR UR4, R6 ;  /* 0x00000000060492ca */ /* 0x000fe800000e0000 */
[----:B------:R-:W-:Y:S11]  /*5240*/  @!P1 R2UR UR5, R7 ;  /* 0x00000000070592ca */ /* 0x000ff600000e0000 */
[----:B------:R-:W-:Y:S02]  /*5250*/  @!UPT UIADD3 URZ, UPT, UPT, URZ, URZ, URZ ;  /* 0x000000fffffff290 */ /* 0x000fe4000fffe0ff */
[----:B------:R1:W-:Y:S01]  /*5260*/  @!UP0 UTMALDG.3D [UR32], [UR4], desc[UR6] ;  /* 0x00000620040085b4 */ /* 0x0003e20008011000 */
[----:B------:R1:W-:Y:S01]  /*5270*/  @!P1 SYNCS.ARRIVE.TRANS64.RED.A0TR RZ, [UR21+0x110], R0 ;  /* 0x00011000ffff99a7 */ /* 0x0003e20008300415 */
[----:B------:R-:W-:Y:S01]  /*5280*/  SYNCS.ARRIVE.TRANS64.RED.A1T0 RZ, [UR50], RZ ;  /* 0x000000ffffff79a7 */ /* 0x000fe20008100432 */
[----:B------:R-:W2:Y:S02]  /*5290*/  SYNCS.PHASECHK.TRANS64.TRYWAIT P0, [UR21+0x138], R4 ;  /* 0x00013804ff0075a7 */ /* 0x000ea40008001115 */
[----:B-12---:R-:W-:Y:S05]  /*52a0*/  @!P0 BRA `(.L_x_96) ;  /* 0x0000004800008947 */ /* 0x006fea0003800000 */
.L_x_210:
[----:B------:R-:W-:Y:S01]  /*52b0*/  @!P1 IADD3 R2, P0, PT, R12, 0x580, RZ ;  /* 0x000005800c029810 */ /* 0x000fe20007f1e0ff */
[----:B------:R-:W-:Y:S01]  /*52c0*/  VOTEU.ALL UP0, P1 ;  /* 0x0000000000ff7886 */ /* 0x000fe20000800000 */
[----:B------:R-:W-:Y:S01]  /*52d0*/  UMOV UR6, 0x0 ;  /* 0x0000000000067882 */ /* 0x000fe20000000000 */
[----:B------:R-:W-:Y:S01]  /*52e0*/  UMOV UR7, 0x10000000 ;  /* 0x1000000000077882 */ /* 0x000fe20000000000 */
[----:B------:R-:W-:Y:S01]  /*52f0*/  @!P1 R2UR UR5, R2 ;  /* 0x00000000020592ca */ /* 0x000fe200000e0000 */
[----:B-1----:R-:W-:Y:S01]  /*5300*/  @!P1 IMAD.X R0, RZ, RZ, R13, P0 ;  /* 0x000000ffff009224 */ /* 0x002fe200000e060d */
[----:B------:R-:W-:Y:S02]  /*5310*/  @!UP0 UIADD3 UR26, UPT, UPT, UR34, 0x20, URZ ;  /* 0x00000020221a8890 */ /* 0x000fe4000fffe0ff */
[----:B------:R-:W-:Y:S02]  /*5320*/  @!UP0 UIADD3 UR24, UPT, UPT, UR21, 0x1400, URZ ;  /* 0x0000140015188890 */ /* 0x000fe4000fffe0ff */
[----:B------:R-:W-:Y:S01]  /*5330*/  @!P1 R2UR UR4, R0 ;  /* 0x00000000000492ca */ /* 0x000fe200000e0000 */
[----:B------:R-:W-:Y:S01]  /*5340*/  VOTEU.ALL UP0, P1 ;  /* 0x0000000000ff7886 */ /* 0x000fe20000800000 */
[----:B------:R-:W-:Y:S01]  /*5350*/  @!P1 IMAD.MOV.U32 R0, RZ, RZ, 0x1000 ;  /* 0x00001000ff009424 */ /* 0x000fe200078e00ff */
[----:B------:R-:W-:Y:S01]  /*5360*/  UMOV UR27, UR35 ;  /* 0x00000023001b7c82 */ /* 0x000fe20008000000 */
[----:B------:R-:W-:Y:S03]  /*5370*/  UMOV UR28, UR36 ;  /* 0x00000024001c7c82 */ /* 0x000fe60008000000 */
        /* <DEDUP_REMOVED lines=10> */
.L_x_212:
[----:B------:R-:W-:Y:S01]  /*5420*/  @!P1 IADD3 R2, P0, PT, R12, 0x580, RZ ;  /* 0x000005800c029810 */ /* 0x000fe20007f1e0ff */
[----:B------:R-:W-:Y:S01]  /*5430*/  VOTEU.ALL UP0, P1 ;  /* 0x0000000000ff7886 */ /* 0x000fe20000800000 */
[----:B------:R-:W-:Y:S01]  /*5440*/  UMOV UR6, 0x0 ;  /* 0x0000000000067882 */ /* 0x000fe20000000000 */
[----:B------:R-:W-:Y:S01]  /*5450*/  UMOV UR7, 0x10000000 ;  /* 0x1000000000077882 */ /* 0x000fe20000000000 */
[----:B------:R-:W-:Y:S01]  /*5460*/  @!P1 R2UR UR5, R2 ;  /* 0x00000000020592ca */ /* 0x000fe200000e0000 */
[----:B-1----:R-:W-:Y:S01]  /*5470*/  @!P1 IMAD.X R0, RZ, RZ, R13, P0 ;  /* 0x000000ffff009224 */ /* 0x002fe200000e060d */
[----:B------:R-:W-:Y:S01]  /*5480*/  @!UP0 UIADD3 UR18, UPT, UPT, UR34, 0x40, URZ ;  /* 0x0000004022128890 */ /* 0x000fe2000fffe0ff */
[----:B------:R-:W-:Y:S01]  /*5490*/  VIADD R10, R10, 0x1 ;  /* 0x000000010a0a7836 */ /* 0x000fe20000000000 */
        /* <DEDUP_REMOVED lines=16> */
.L_x_214:
[----:B------:R-:W-:Y:S01]  /*55a0*/  @!P1 IADD3 R2, P0, PT, R12, 0x580, RZ ;  /* 0x000005800c029810 */ /* 0x000fe20007f1e0ff */
[----:B------:R-:W-:Y:S01]  /*55b0*/  VOTEU.ALL UP0, P1 ;  /* 0x0000000000ff7886 */ /* 0x000fe20000800000 */
[----:B------:R-:W-:Y:S01]  /*55c0*/  UMOV UR6, 0x0 ;  /* 0x0000000000067882 */ /* 0x000fe20000000000 */
[----:B------:R-:W-:Y:S01]  /*55d0*/  UMOV UR7, 0x10000000 ;  /* 0x1000000000077882 */ /* 0x000fe20000000000 */
[----:B------:R-:W-:Y:S01]  /*55e0*/  @!P1 R2UR UR5, R2 ;  /* 0x00000000020592ca */ /* 0x000fe200000e0000 */
[----:B-1----:R-:W-:Y:S01]  /*55f0*/  @!P1 IMAD.X R0, RZ, RZ, R13, P0 ;  /* 0x000000ffff009224 */ /* 0x002fe200000e060d */
[----:B------:R-:W-:Y:S01]  /*5600*/  @!UP0 UIADD3 UR10, UPT, UPT, UR34, 0x60, URZ ;  /* 0x00000060220a8890 */ /* 0x000fe2000fffe0ff */
[----:B------:R-:W-:Y:S01]  /*5610*/  R2UR UR18, R47 ;  /* 0x000000002f1272ca */ /* 0x000fe200000e0000 */
[----:B------:R-:W-:Y:S01]  /*5620*/  @!UP0 UIADD3 UR8, UPT, UPT, UR21, 0x3400, URZ ;  /* 0x0000340015088890 */ /* 0x000fe2000fffe0ff */
[----:B------:R-:W-:Y:S01]  /*5630*/  R2UR UR16, R48 ;  /* 0x00000000301072ca */ /* 0x000fe200000e0000 */
[----:B------:R-:W-:Y:S01]  /*5640*/  @!UP0 UIADD3 UR9, UPT, UPT, UR21, 0x128, URZ ;  /* 0x0000012815098890 */ /* 0x000fe2000fffe0ff */
[----:B------:R-:W-:Y:S01]  /*5650*/  @!P1 R2UR UR4, R0 ;  /* 0x00000000000492ca */ /* 0x000fe200000e0000 */
[----:B------:R-:W-:Y:S01]  /*5660*/  VOTEU.ALL UP0, P1 ;  /* 0x0000000000ff7886 */ /* 0x000fe20000800000 */
[----:B------:R-:W-:Y:S01]  /*5670*/  UMOV UR11, UR35 ;  /* 0x00000023000b7c82 */ /* 0x000fe20008000000 */
[----:B------:R-:W-:Y:S01]  /*5680*/  UMOV UR12, UR36 ;  /* 0x00000024000c7c82 */ /* 0x000fe20008000000 */
[C---:B------:R-:W-:Y:S01]  /*5690*/  ISETP.NE.AND P0, PT, R10.reuse, 0x2, PT ;  /* 0x000000020a00780c */ /* 0x040fe20003f05270 */
[----:B------:R-:W-:Y:S01]  /*56a0*/  UMOV UR36, UR29 ;  /* 0x0000001d00247c82 */ /* 0x000fe20008000000 */
[----:B------:R-:W-:Y:S01]  /*56b0*/  IMAD.U32 R4, RZ, RZ, UR5 ;  /* 0x00000005ff047e24 */ /* 0x000fe2000f8e00ff */
[----:B------:R-:W-:Y:S01]  /*56c0*/  LOP3.LUT R11, R11, 0x1, RZ, 0x3c, !PT ;  /* 0x000000010b0b7812 */ /* 0x000fe200078e3cff */
[----:B------:R-:W-:Y:S01]  /*56d0*/  UPLOP3.LUT UP4, UPT, UPT, UPT, UPT, 0x80, 0x8 ;  /* 0x000000000008789c */ /* 0x000fe20003f8f070 */
[----:B------:R-:W-:Y:S01]  /*56e0*/  SEL R0, RZ, 0x1, P0 ;  /* 0x00000001ff007807 */ /* 0x000fe20000000000 */
[----:B------:R-:W-:Y:S01]  /*56f0*/  UIADD3 UR31, UPT, UPT, UR13, UR18, URZ ;  /* 0x000000120d1f7290 */ /* 0x000fe2000fffe0ff */
[----:B------:R-:W-:Y:S01]  /*5700*/  SEL R10, R10, RZ, P0 ;  /* 0x000000ff0a0a7207 */ /* 0x000fe20000000000 */
[----:B------:R-:W-:Y:S01]  /*5710*/  UIADD3 UR30, UPT, UPT, UR14, UR16, URZ ;  /* 0x000000100e1e7290 */ /* 0x000fe2000fffe0ff */
[----:B------:R-:W-:Y:S01]  /*5720*/  IMAD.U32 R5, RZ, RZ, UR4 ;  /* 0x00000004ff057e24 */ /* 0x000fe2000f8e00ff */
[----:B------:R-:W-:Y:S02]  /*5730*/  @!P1 R2UR UR4, R4 ;  /* 0x00000000040492ca */ /* 0x000fe400000e0000 */
[----:B------:R-:W-:Y:S02]  /*5740*/  LOP3.LUT R9, R9, R0, RZ, 0x3c, !PT ;  /* 0x0000000009097212 */ /* 0x000fe400078e3cff */
[----:B------:R-:W-:Y:S11]  /*5750*/  @!P1 R2UR UR5, R5 ;  /* 0x00000000050592ca */ /* 0x000ff600000e0000 */
[----:B------:R-:W-:Y:S02]  /*5760*/  @!UPT UIADD3 URZ, UPT, UPT, URZ, URZ, URZ ;  /* 0x000000fffffff290 */ /* 0x000fe4000fffe0ff */
[----:B------:R1:W-:Y:S01]  /*5770*/  @!UP0 UTMALDG.3D [UR8], [UR4], desc[UR6] ;  /* 0x00000608040085b4 */ /* 0x0003e20008011000 */
[----:B------:R1:W-:Y:S01]  /*5780*/  @!P1 SYNCS.ARRIVE.TRANS64.RED.A0TR RZ, [UR21+0x128], R3 ;  /* 0x00012803ffff99a7 */ /* 0x0003e20008300415 */
[----:B------:R-:W-:Y:S01]  /*5790*/  SYNCS.ARRIVE.TRANS64.RED.A1T0 RZ, [UR43], RZ ;  /* 0x000000ffffff79a7 */ /* 0x000fe2000810042b */
[----:B------:R-:W-:Y:S05]  /*57a0*/  BRA.U UP2, `(.L_x_99) ;  /* 0xfffffff102587547 */ /* 0x000fea000b83ffff */
[----:B------:R-:W-:-:S04]  /*57b0*/  SHF.L.U32 R2, R11, 0x1f, RZ ;  /* 0x0000001f0b027819 */ /* 0x000fc800000006ff */
[----:B------:R-:W2:Y:S02]  /*57c0*/  SYNCS.PHASECHK.TRANS64.TRYWAIT P0, [UR21+0x130], R2 ;  /* 0x00013002ff0075a7 */ /* 0x000ea40008001115 */
[----:B--2---:R-:W-:Y:S05]  /*57d0*/  @!P0 BRA `(.L_x_100) ;  /* 0x0000004000fc8947 */ /* 0x004fea0003800000 */
.L_x_216:
[----:B------:R-:W4:Y:S02]  /*57e0*/  SYNCS.PHASECHK.TRANS64.TRYWAIT P0, [UR21+0x138], R2 ;  /* 0x00013802ff0075a7 */ /* 0x000f240008001115 */
[----:B----4-:R-:W-:Y:S05]  /*57f0*/  @!P0 BRA `(.L_x_101) ;  /* 0x00000044000c8947 */ /* 0x010fea0003800000 */
.L_x_218:
[----:B------:R-:W4:Y:S02]  /*5800*/  SYNCS.PHASECHK.TRANS64.TRYWAIT P0, [UR21+0x140], R2 ;  /* 0x00014002ff0075a7 */ /* 0x000f240008001115 */
[----:B----4-:R-:W-:Y:S05]  /*5810*/  @!P0 BRA `(.L_x_102) ;  /* 0x00000044001c8947 */ /* 0x010fea0003800000 */
.L_x_220:
[----:B--2---:R-:W-:-:S07]  /*5820*/  MOV R0, UR21 ;  /* 0x0000001500007c02 */ /* 0x004fce0008000f00 */
.L_x_103:
[----:B--2---:R-:W-:-:S04]  /*5830*/  SHF.L.U32 R2, R11, 0x1f, RZ ;  /* 0x0000001f0b027819 */ /* 0x004fc800000006ff */
[----:B------:R2:W4:Y:S03]  /*5840*/  SYNCS.PHASECHK.TRANS64.TRYWAIT P0, [R0+URZ+0x148], R2 ;  /* 0x00014802000075a7 */ /* 0x00052600080011ff */
[----:B----4-:R-:W-:Y:S05]  /*5850*/  @!P0 NANOSLEEP.SYNCS 0x989680 ;  /* 0x009896800000895d */ /* 0x010fea0003900000 */
[----:B------:R-:W4:Y:S02]  /*5860*/  @!P0 SYNCS.PHASECHK.TRANS64 P0, [R0+URZ+0x148], R2 ;  /* 0x00014802000085a7 */ /* 0x000f2400080010ff */
[----:B-1-34-:R-:W-:Y:S05]  /*5870*/  @P0 EXIT ;  /* 0x000000000000094d */ /* 0x01afea0003800000 */
[----:B------:R-:W-:Y:S05]  /*5880*/  BRA `(.L_x_103) ;  /* 0xfffffffc00e87947 */ /* 0x000fea000383ffff */
.L_x_88:
[----:B------:R-:W-:-:S06]  /*5890*/  UISETP.GE.AND UP0, UPT, UR18, 0x4, UPT ;  /* 0x000000041200788c */ /* 0x000fcc000bf06270 */
[----:B------:R-:W-:-:S13]  /*58a0*/  PLOP3.LUT P0, PT, PT, PT, UP0, 0x80, 0x8 ;  /* 0x000000000008781c */ /* 0x000fda0003f0f008 */
[----:B-1----:R-:W-:Y:S05]  /*58b0*/  @!P0 EXIT ;  /* 0x000000000000894d */ /* 0x002fea0003800000 */
[----:B------:R-:W1:Y:S08]  /*58c0*/  S2UR UR4, SR_CgaCtaId ;  /* 0x00000000000479c3 */ /* 0x000e700000008800 */
[----:B------:R-:W-:Y:S01]  /*58d0*/  BAR.SYNC.DEFER_BLOCKING 0x6, 0xa0 ;  /* 0x0182800000007b1d */ /* 0x000fe20000010000 */
[C---:B------:R-:W-:Y:S01]  /*58e0*/  IMAD.SHL.U32 R3, R57.reuse, 0x20, RZ ;  /* 0x0000002039037824 */ /* 0x040fe200078e00ff */
[C---:B------:R-:W-:Y:S01]  /*58f0*/  LOP3.LUT P0, RZ, R57.reuse, 0x4, RZ, 0xc0, !PT ;  /* 0x0000000439ff7812 */ /* 0x040fe2000780c0ff */
[C---:B------:R-:W-:Y:S01]  /*5900*/  IMAD.SHL.U32 R2, R57.reuse, 0x10, RZ ;  /* 0x0000001039027824 */ /* 0x040fe200078e00ff */
[----:B------:R-:W-:Y:S01]  /*5910*/  CS2R R52, SRZ ;  /* 0x0000000000347805 */ /* 0x000fe2000001ff00 */
[----:B------:R-:W-:Y:S01]  /*5920*/  IMAD.SHL.U32 R44, R57, 0x4, RZ ;  /* 0x00000004392c7824 */ /* 0x000fe200078e00ff */
[----:B------:R-:W-:-:S02]  /*5930*/  UMOV UR44, 0x400 ;  /* 0x00000400002c7882 */ /* 0x000fc40000000000 */
[----:B------:R-:W2:Y:S01]  /*5940*/  LDC.64 R42, c[0x0][0x8b0] ;  /* 0x00022c00ff2a7b82 */ /* 0x000ea20000000a00 */
[----:B------:R-:W-:Y:S01]  /*5950*/  LOP3.LUT R4, R3, 0xc0, RZ, 0xc0, !PT ;  /* 0x000000c003047812 */ /* 0x000fe200078ec0ff */
[----:B------:R-:W-:Y:S01]  /*5960*/  IMAD.U32 R23, R57, 0x10000, RZ ;  /* 0x0001000039177824 */ /* 0x000fe200078e00ff */
[----:B------:R-:W-:Y:S01]  /*5970*/  LOP3.LUT R2, R2, 0x600, RZ, 0xc0, !PT ;  /* 0x0000060002027812 */ /* 0x000fe200078ec0ff */
[----:B------:R-:W-:Y:S01]  /*5980*/  IMAD.MOV.U32 R56, RZ, RZ, 0x20 ;  /* 0x00000020ff387424 */ /* 0x000fe200078e00ff */
[----:B------:R-:W-:Y:S01]  /*5990*/  LOP3.LUT R44, R4, 0x18, R44, 0xf8, !PT ;  /* 0x00000018042c7812 */ /* 0x000fe200078ef82c */
[----:B------:R-:W-:Y:S01]  /*59a0*/  IMAD.MOV.U32 R55, RZ, RZ, 0x1 ;  /* 0x00000001ff377424 */ /* 0x000fe200078e00ff */
[----:B------:R-:W-:Y:S01]  /*59b0*/  SHF.R.U32.HI R4, RZ, 0x1, R57 ;  /* 0x00000001ff047819 */ /* 0x000fe20000011639 */
[----:B------:R-:W3:Y:S01]  /*59c0*/  LDC.64 R40, c[0x0][0x8a8] ;  /* 0x00022a00ff287b82 */ /* 0x000ee20000000a00 */
[--C-:B------:R-:W-:Y:S01]  /*59d0*/  LOP3.LUT R2, R2, 0x20, R3.reuse, 0xf8, !PT ;  /* 0x0000002002027812 */ /* 0x100fe200078ef803 */
[----:B------:R-:W-:Y:S01]  /*59e0*/  IMAD.MOV.U32 R22, RZ, RZ, RZ ;  /* 0x000000ffff167224 */ /* 0x000fe200078e00ff */
[----:B------:R-:W-:Y:S01]  /*59f0*/  LOP3.LUT R23, R23, 0x600000, RZ, 0xc0, !PT ;  /* 0x0060000017177812 */ /* 0x000fe200078ec0ff */
[----:B------:R-:W-:Y:S01]  /*5a00*/  IMAD.MOV.U32 R54, RZ, RZ, RZ ;  /* 0x000000ffff367224 */ /* 0x000fe200078e00ff */
[----:B------:R-:W-:Y:S01]  /*5a10*/  LOP3.LUT R44, R44, 0x8, R4, 0x78, !PT ;  /* 0x000000082c2c7812 */ /* 0x000fe200078e7804 */
[----:B------:R-:W4:Y:S01]  /*5a20*/  LDCU UR59, c[0x0][0x370] ;  /* 0x00006e00ff3b77ac */ /* 0x000f220008000800 */
[----:B------:R-:W-:-:S02]  /*5a30*/  LOP3.LUT R2, R2, 0x100, R3, 0xf8, !PT ;  /* 0x0000010002027812 */ /* 0x000fc400078ef803 */
[----:B------:R-:W-:Y:S01]  /*5a40*/  LOP3.LUT R57, R57, 0x60, RZ, 0xc0, !PT ;  /* 0x0000006039397812 */ /* 0x000fe200078ec0ff */
[----:B-1----:R-:W-:Y:S01]  /*5a50*/  ULEA UR44, UR4, UR44, 0x18 ;  /* 0x0000002c042c7291 */ /* 0x002fe2000f8ec0ff */
[----:B------:R-:W-:Y:S01]  /*5a60*/  LOP3.LUT R44, R2, R44, RZ, 0xfc, !PT ;  /* 0x0000002c022c7212 */ /* 0x000fe200078efcff */
[----:B------:R-:W1:Y:S01]  /*5a70*/  LDCU UR43, c[0x0][0xb0c] ;  /* 0x00016180ff2b77ac */ /* 0x000e620008000800 */
[----:B------:R-:W-:Y:S01]  /*5a80*/  SEL R56, R56, 0xffffffe0, !P0 ;  /* 0xffffffe038387807 */ /* 0x000fe20004000000 */
[----:B------:R-:W-:Y:S01]  /*5a90*/  UIADD3 UR4, UPT, UPT, UR44, 0x400, URZ ;  /* 0x000004002c047890 */ /* 0x000fe2000fffe0ff */
[----:B------:R-:W1:Y:S04]  /*5aa0*/  LDCU UR39, c[0x0][0xb30] ;  /* 0x00016600ff2777ac */ /* 0x000e680008000800 */
[----:B------:R-:W4:Y:S01]  /*5ab0*/  LDS R0, [UR44+0x210] ;  /* 0x0002102cff007984 */ /* 0x000f220008000800 */
[----:B------:R-:W-:Y:S01]  /*5ac0*/  IMAD.U32 R50, RZ, RZ, UR4 ;  /* 0x00000004ff327e24 */ /* 0x000fe2000f8e00ff */
[----:B------:R-:W1:Y:S01]  /*5ad0*/  LDCU.64 UR56, c[0x0][0x888] ;  /* 0x00011100ff3877ac */ /* 0x000e620008000a00 */
[----:B------:R-:W1:Y:S01]  /*5ae0*/  LDCU.64 UR40, c[0x0][0xb28] ;  /* 0x00016500ff2877ac */ /* 0x000e620008000a00 */
[----:B------:R-:W1:Y:S01]  /*5af0*/  LDCU.64 UR62, c[0x0][0x890] ;  /* 0x00011200ff3e77ac */ /* 0x000e620008000a00 */
[----:B------:R-:W1:Y:S01]  /*5b00*/  LDCU.128 UR52, c[0x0][0xb10] ;  /* 0x00016200ff3477ac */ /* 0x000e620008000c00 */
[----:B------:R-:W1:Y:S01]  /*5b10*/  LDCU UR58, c[0x0][0x374] ;  /* 0x00006e80ff3a77ac */ /* 0x000e620008000800 */
[----:B------:R-:W-:Y:S01]  /*5b20*/  UMOV UR47, URZ ;  /* 0x000000ff002f7c82 */ /* 0x000fe20008000000 */
[----:B------:R-:W-:Y:S01]  /*5b30*/  UMOV UR46, URZ ;  /* 0x000000ff002e7c82 */ /* 0x000fe20008000000 */
[----:B-1234-:R-:W-:-:S07]  /*5b40*/  IMAD.IADD R23, R0, 0x1, R23 ;  /* 0x0000000100177824 */ /* 0x01efce00078e0217 */
.L_x_147:
[C---:B------:R-:W-:Y:S02]  /*5b50*/  LEA R3, R52.reuse, UR44, 0x3 ;  /* 0x0000002c34037c11 */ /* 0x040fe4000f8e18ff */
[----:B------:R-:W-:Y:S02]  /*5b60*/  SHF.L.U32 R0, R53, 0x1f, RZ ;  /* 0x0000001f35007819 */ /* 0x000fe400000006ff */
[----:B-1----:R-:W-:Y:S02]  /*5b70*/  LEA R4, R52, UR44, 0x4 ;  /* 0x0000002c34047c11 */ /* 0x002fe4000f8e20ff */
[----:B------:R-:W1:Y:S02]  /*5b80*/  SYNCS.PHASECHK.TRANS64.TRYWAIT P0, [R3+URZ+0x160], R0 ;  /* 0x00016000030075a7 */ /* 0x000e6400080011ff */
[----:B-12---:R-:W-:Y:S05]  /*5b90*/  @!P0 BRA `(.L_x_104) ;  /* 0x0000004000548947 */ /* 0x006fea0003800000 */
.L_x_221:
[----:B------:R-:W2:Y:S01]  /*5ba0*/  LDS.128 R4, [R4+0x1f0] ;  /* 0x0001f00004047984 */ /* 0x000ea20000000c00 */
[----:B------:R-:W-:Y:S01]  /*5bb0*/  UISETP.GE.AND UP0, UPT, UR42, 0x1, UPT ;  /* 0x000000012a00788c */ /* 0x000fe2000bf06270 */
[----:B------:R-:W-:Y:S01]  /*5bc0*/  @!PT LDS RZ, [RZ] ;  /* 0x00000000fffff984 */ /* 0x000fe20000000800 */
[----:B------:R-:W-:Y:S01]  /*5bd0*/  @!PT LDS RZ, [RZ] ;  /* 0x00000000fffff984 */ /* 0x000fe20000000800 */
[----:B------:R-:W-:Y:S01]  /*5be0*/  @!PT LDS RZ, [RZ] ;  /* 0x00000000fffff984 */ /* 0x000fe20000000800 */
[----:B------:R-:W-:Y:S01]  /*5bf0*/  @!PT LDS RZ, [RZ] ;  /* 0x00000000fffff984 */ /* 0x000fe20000000800 */
[----:B------:R3:W-:Y:S06]  /*5c00*/  MEMBAR.ALL.CTA ;  /* 0x0000000000007992 */ /* 0x0007ec0000008000 */
[----:B---3--:R-:W3:Y:S01]  /*5c10*/  FENCE.VIEW.ASYNC.S ;  /* 0x00000000000073c6 */ /* 0x008ee20000000000 */
[----:B--2---:R-:W-:Y:S11]  /*5c20*/  LOP3.LUT P0, RZ, R6, 0x1, RZ, 0xc0, !PT ;  /* 0x0000000106ff7812 */ /* 0x004ff6000780c0ff */
[----:B------:R-:W-:Y:S02]  /*5c30*/  @!UPT UIADD3 URZ, UPT, UPT, URZ, URZ, URZ ;  /* 0x000000fffffff290 */ /* 0x000fe4000fffe0ff */
[----:B---3--:R-:W-:Y:S01]  /*5c40*/  VOTEU.ANY UP1, P0 ;  /* 0x0000000000ff7886 */ /* 0x008fe20000020100 */
[----:B------:R-:W-:Y:S01]  /*5c50*/  PLOP3.LUT P0, PT, PT, PT, UP1, 0x80, 0x8 ;  /* 0x000000000008781c */ /* 0x000fe20003f0f018 */
[----:B------:R-:W-:Y:S11]  /*5c60*/  UP2UR UR61, UPR, URZ, 0x2 ;  /* 0x00000002ff3d7883 */ /* 0x000ff60008000000 */
[----:B------:R-:W-:Y:S01]  /*5c70*/  @!UPT UIADD3 URZ, UPT, UPT, URZ, URZ, URZ ;  /* 0x000000fffffff290 */ /* 0x000fe2000fffe0ff */
        /* <DEDUP_REMOVED lines=13> */
[----:B------:R-:W2:Y:S01]  /*5d50*/  LDCU UR12, c[0x0][0xb20] ;  /* 0x00016400ff0c77ac */ /* 0x000ea20008000800 */
[----:B------:R-:W-:Y:S02]  /*5d60*/  UIMAD.WIDE.U32 UR4, UR58, UR55, URZ ;  /* 0x000000373a0472a5 */ /* 0x000fe4000f8e00ff */
[----:B------:R-:W-:Y:S02]  /*5d70*/  UIMAD.WIDE.U32 UR6, UR59, UR52, URZ ;  /* 0x000000343b0672a5 */ /* 0x000fe4000f8e00ff */
[----:B------:R-:W-:Y:S02]  /*5d80*/  UISETP.NE.AND UP0, UPT, UR54, 0x1, UPT ;  /* 0x000000013600788c */ /* 0x000fe4000bf05270 */
[----:B------:R-:W-:Y:S02]  /*5d90*/  UIMAD.WIDE.U32 UR8, UR37, UR55, URZ ;  /* 0x00000037250872a5 */ /* 0x000fe4000f8e00ff */
[----:B------:R-:W-:Y:S02]  /*5da0*/  UIMAD.WIDE.U32 UR10, UR38, UR52, URZ ;  /* 0x00000034260a72a5 */ /* 0x000fe4000f8e00ff */
[----:B------:R-:W-:Y:S02]  /*5db0*/  UISETP.NE.AND UP1, UPT, UR43, 0x1, UPT ;  /* 0x000000012b00788c */ /* 0x000fe4000bf25270 */
[----:B------:R-:W-:Y:S01]  /*5dc0*/  UISETP.NE.AND UP2, UPT, UR42, 0x1, UPT ;  /* 0x000000012a00788c */ /* 0x000fe2000bf45270 */
[----:B------:R-:W-:Y:S02]  /*5dd0*/  UMOV UR4, UR5 ;  /* 0x0000000500047c82 */ /* 0x000fe40008000000 */
[----:B--2---:R-:W-:Y:S03]  /*5de0*/  USHF.R.U32.HI UR5, URZ, UR12, UR4 ;  /* 0x0000000cff057299 */ /* 0x004fe60008011604 */
[----:B------:R-:W-:Y:S02]  /*5df0*/  UMOV UR4, UR7 ;  /* 0x0000000700047c82 */ /* 0x000fe40008000000 */
[----:B------:R-:W-:Y:S02]  /*5e00*/  USHF.R.U32.HI UR7, URZ, UR53, UR4 ;  /* 0x00000035ff077299 */ /* 0x000fe40008011604 */
[----:B------:R-:W-:Y:S02]  /*5e10*/  USEL UR4, UR58, UR5, !UP0 ;  /* 0x000000053a047287 */ /* 0x000fe4000c000000 */
[----:B------:R-:W-:Y:S01]  /*5e20*/  USEL UR7, UR59, UR7, !UP1 ;  /* 0x000000073b077287 */ /* 0x000fe2000c800000 */
[----:B------:R-:W-:Y:S01]  /*5e30*/  UMOV UR5, UR9 ;  /* 0x0000000900057c82 */ /* 0x000fe20008000000 */
[----:B------:R-:W-:Y:S02]  /*5e40*/  UIMAD.WIDE.U32 UR8, UR4, UR40, URZ ;  /* 0x00000028040872a5 */ /* 0x000fe4000f8e00ff */
[----:B------:R-:W-:Y:S03]  /*5e50*/  USHF.R.U32.HI UR6, URZ, UR12, UR5 ;  /* 0x0000000cff067299 */ /* 0x000fe60008011605 */
[----:B------:R-:W-:Y:S01]  /*5e60*/  UMOV UR5, UR11 ;  /* 0x0000000b00057c82 */ /* 0x000fe20008000000 */
[----:B------:R-:W-:Y:S02]  /*5e70*/  UIMAD.WIDE.U32 UR10, UR7, UR40, URZ ;  /* 0x00000028070a72a5 */ /* 0x000fe4000f8e00ff */
[----:B------:R-:W-:Y:S02]  /*5e80*/  USHF.R.U32.HI UR12, URZ, UR53, UR5 ;  /* 0x00000035ff0c7299 */ /* 0x000fe40008011605 */
[----:B------:R-:W-:Y:S01]  /*5e90*/  USEL UR6, UR37, UR6, !UP0 ;  /* 0x0000000625067287 */ /* 0x000fe2000c000000 */
[----:B------:R-:W-:Y:S02]  /*5ea0*/  UMOV UR5, UR9 ;  /* 0x0000000900057c82 */ /* 0x000fe40008000000 */
[----:B------:R-:W-:Y:S01]  /*5eb0*/  UMOV UR10, UR11 ;  /* 0x0000000b000a7c82 */ /* 0x000fe20008000000 */
[----:B------:R-:W-:Y:S02]  /*5ec0*/  @UP2 USHF.R.U32.HI UR4, URZ, UR41, UR5 ;  /* 0x00000029ff042299 */ /* 0x000fe40008011605 */
[----:B------:R-:W-:Y:S02]  /*5ed0*/  @UP2 USHF.R.U32.HI UR7, URZ, UR41, UR10 ;  /* 0x00000029ff072299 */ /* 0x000fe4000801160a */
[----:B------:R-:W-:Y:S02]  /*5ee0*/  UIMAD UR4, UR42, UR4, URZ ;  /* 0x000000042a0472a4 */ /* 0x000fe4000f8e02ff */
[----:B------:R-:W-:Y:S02]  /*5ef0*/  UIMAD.WIDE.U32 UR10, UR6, UR40, URZ ;  /* 0x00000028060a72a5 */ /* 0x000fe4000f8e00ff */
[----:B------:R-:W-:Y:S02]  /*5f00*/  USEL UR5, UR38, UR12, !UP1 ;  /* 0x0000000c26057287 */ /* 0x000fe4000c800000 */
[----:B------:R-:W-:Y:S02]  /*5f10*/  UIMAD UR8, UR42, UR7, URZ ;  /* 0x000000072a0872a4 */ /* 0x000fe4000f8e02ff */
[----:B------:R-:W-:Y:S03]  /*5f20*/  UISETP.GE.AND UP0, UPT, UR6, UR4, UPT ;  /* 0x000000040600728c */ /* 0x000fe6000bf06270 */
[----:B------:R-:W-:Y:S01]  /*5f30*/  UMOV UR4, UR11 ;  /* 0x0000000b00047c82 */ /* 0x000fe20008000000 */
[----:B------:R-:W-:Y:S02]  /*5f40*/  UISETP.GE.OR UP0, UPT, UR5, UR8, UP0 ;  /* 0x000000080500728c */ /* 0x000fe40008706670 */
[----:B------:R-:W-:Y:S02]  /*5f50*/  USHF.R.U32.HI UR4, URZ, UR41, UR4 ;  /* 0x00000029ff047299 */ /* 0x000fe40008011604 */
[----:B------:R-:W-:Y:S02]  /*5f60*/  UIMAD.WIDE.U32 UR8, UR5, UR40, URZ ;  /* 0x00000028050872a5 */ /* 0x000fe4000f8e00ff */
[----:B------:R-:W-:Y:S02]  /*5f70*/  USEL UR11, UR6, UR4, !UP2 ;  /* 0x00000004060b7287 */ /* 0x000fe4000d000000 */
[----:B------:R-:W-:Y:S02]  /*5f80*/  UIADD3 UR8, UPT, UPT, -UR5, URZ, URZ ;  /* 0x000000ff05087290 */ /* 0x000fe4000fffe1ff */
[----:B------:R-:W-:Y:S01]  /*5f90*/  UIADD3 UR10, UPT, UPT, -UR11, URZ, URZ ;  /* 0x000000ff0b0a7290 */ /* 0x000fe2000fffe1ff */
[----:B------:R-:W-:Y:S01]  /*5fa0*/  @!UP0 UMOV UR4, UR9 ;  /* 0x0000000900048c82 */ /* 0x000fe20008000000 */
[----:B------:R-:W-:Y:S02]  /*5fb0*/  UIADD3 UR9, UPT, UPT, -UR6, URZ, URZ ;  /* 0x000000ff06097290 */ /* 0x000fe4000fffe1ff */
[----:B------:R-:W-:Y:S02]  /*5fc0*/  @!UP0 USHF.R.U32.HI UR4, URZ, UR41, UR4 ;  /* 0x00000029ff048299 */ /* 0x000fe40008011604 */
[----:B------:R-:W-:Y:S02]  /*5fd0*/  UIMAD UR10, UR42, UR10, UR6 ;  /* 0x0000000a2a0a72a4 */ /* 0x000fe4000f8e0206 */
[----:B------:R-:W-:Y:S04]  /*5fe0*/  @!UP0 USEL UR4, UR5, UR4, !UP2 ;  /* 0x0000000405048287 */ /* 0x000fe8000d000000 */
[----:B------:R-:W-:Y:S02]  /*5ff0*/  @!UP0 UIMAD UR10, UR7, UR10, UR4 ;  /* 0x0000000a070a82a4 */ /* 0x000fe4000f8e0204 */
[----:B------:R-:W-:Y:S02]  /*6000*/  @!UP0 UIADD3 UR11, UPT, UPT, UR11, -UR4, URZ ;  /* 0x800000040b0b8290 */ /* 0x000fe4000fffe0ff */
[----:B------:R-:W-:Y:S02]  /*6010*/  UIMAD UR7, UR43, UR8, UR38 ;  /* 0x000000082b0772a4 */ /* 0x000fe4000f8e0226 */
[----:B------:R-:W-:Y:S02]  /*6020*/  @!UP0 UIMAD UR6, UR11, UR42, UR5 ;  /* 0x0000002a0b0682a4 */ /* 0x000fe4000f8e0205 */
[----:B------:R-:W-:Y:S01]  /*6030*/  UIMAD UR4, UR54, UR9, UR37 ;  /* 0x00000009360472a4 */ /* 0x000fe2000f8e0225 */
[----:B------:R-:W-:Y:S02]  /*6040*/  @!UP0 UMOV UR5, UR10 ;  /* 0x0000000a00058c82 */ /* 0x000fe40008000000 */
[----:B------:R-:W-:Y:S02]  /*6050*/  UIMAD UR38, UR5, UR43, UR7 ;  /* 0x0000002b052672a4 */ /* 0x000fe4000f8e0207 */
[----:B------:R-:W-:Y:S11]  /*6060*/  UIMAD UR37, UR6, UR54, UR4 ;  /* 0x00000036062572a4 */ /* 0x000ff6000f8e0204 */
[----:B------:R-:W-:Y:S01]  /*6070*/  @!UPT UIADD3 URZ, UPT, UPT, URZ, URZ, URZ ;  /* 0x000000fffffff290 */ /* 0x000fe2000fffe0ff */
.L_x_105:
[----:B------:R-:W-:Y:S01]  /*6080*/  UISETP.NE.AND UP0, UPT, UR39, 0x1, UPT ;  /* 0x000000012700788c */ /* 0x000fe2000bf05270 */
[----:B------:R-:W-:Y:S01]  /*6090*/  LOP3.LUT P0, RZ, R50, 0x1b0, RZ, 0xc0, !PT ;  /* 0x000001b032ff7812 */ /* 0x000fe2000780c0ff */
[----:B------:R-:W-:Y:S01]  /*60a0*/  USHF.L.U32 UR50, UR30, 0x6, URZ ;  /* 0x000000061e327899 */ /* 0x000fe200080006ff */
[----:B------:R-:W-:Y:S01]  /*60b0*/  BSSY.RECONVERGENT B6, `(.L_x_106) ;  /* 0x0000034000067945 */ /* 0x000fe20003800200 */
[----:B------:R-:W-:Y:S01]  /*60c0*/  USHF.L.U32 UR49, UR31, 0x7, URZ ;  /* 0x000000071f317899 */ /* 0x000fe200080006ff */
[----:B------:R-:W-:Y:S06]  /*60d0*/  IADD3 R52, PT, PT, R52, 0x1, RZ ;  /* 0x0000000134347810 */ /* 0x000fec0007ffe0ff */
[----:B------:R-:W2:Y:S01]  /*60e0*/  @!UP0 LDCU.128 UR12, c[0x0][0xb10] ;  /* 0x00016200ff0c87ac */ /* 0x000ea20008000c00 */
[----:B------:R-:W3:Y:S01]  /*60f0*/  @!UP0 LDCU UR5, c[0x0][0xb0c] ;  /* 0x00016180ff0587ac */ /* 0x000ee20008000800 */
[----:B------:R-:W4:Y:S01]  /*6100*/  @!UP0 LDCU UR10, c[0x0][0xb20] ;  /* 0x00016400ff0a87ac */ /* 0x000f220008000800 */
[----:B--2---:R-:W-:Y:S02]  /*6110*/  UIMAD.WIDE.U32 UR8, UR38, UR12, URZ ;  /* 0x0000000c260872a5 */ /* 0x004fe4000f8e00ff */
[----:B------:R-:W-:Y:S02]  /*6120*/  UIMAD.WIDE.U32 UR6, UR37, UR15, URZ ;  /* 0x0000000f250672a5 */ /* 0x000fe4000f8e00ff */
[----:B------:R-:W-:Y:S03]  /*6130*/  @!UP0 UISETP.NE.AND UP1, UPT, UR14, 0x1, UPT ;  /* 0x000000010e00888c */ /* 0x000fe6000bf25270 */
[----:B------:R-:W-:Y:S01]  /*6140*/  @!UP0 UMOV UR4, UR9 ;  /* 0x0000000900048c82 */ /* 0x000fe20008000000 */
[----:B---3--:R-:W-:Y:S02]  /*6150*/  @!UP0 UISETP.NE.AND UP2, UPT, UR5, 0x1, UPT ;  /* 0x000000010500888c */ /* 0x008fe4000bf45270 */
[----:B------:R-:W-:Y:S01]  /*6160*/  @!UP0 USHF.R.U32.HI UR4, URZ, UR13, UR4 ;  /* 0x0000000dff048299 */ /* 0x000fe20008011604 */
[----:B------:R-:W-:Y:S02]  /*6170*/  @!UP0 UMOV UR6, UR7 ;  /* 0x0000000700068c82 */ /* 0x000fe40008000000 */
[----:B----4-:R-:W-:Y:S02]  /*6180*/  @!UP0 USHF.R.U32.HI UR6, URZ, UR10, UR6 ;  /* 0x0000000aff068299 */ /* 0x010fe40008011606 */
[----:B------:R-:W-:Y:S02]  /*6190*/  @!UP0 USEL UR7, UR38, UR4, !UP2 ;  /* 0x0000000426078287 */ /* 0x000fe4000d000000 */
[----:B------:R-:W-:Y:S04]  /*61a0*/  @!UP0 USEL UR6, UR37, UR6, !UP1 ;  /* 0x0000000625068287 */ /* 0x000fe8000c800000 */
[----:B------:R-:W-:Y:S02]  /*61b0*/  @!UP0 UIADD3 UR4, UPT, UPT, -UR7, UR6, URZ ;  /* 0x0000000607048290 */ /* 0x000fe4000fffe1ff */
[----:B------:R-:W-:Y:S02]  /*61c0*/  @!UP0 UIADD3 UR6, UPT, UPT, UR7, -UR6, URZ ;  /* 0x8000000607068290 */ /* 0x000fe4000fffe0ff */
[----:B------:R-:W-:Y:S02]  /*61d0*/  @!UP0 UIMAD UR38, UR4, UR5, UR38 ;  /* 0x00000005042682a4 */ /* 0x000fe4000f8e0226 */
[----:B------:R-:W-:Y:S01]  /*61e0*/  @!UP0 UIMAD UR37, UR6, UR14, UR37 ;  /* 0x0000000e062582a4 */ /* 0x000fe2000f8e0225 */
[----:B------:R-:W-:Y:S11]  /*61f0*/  @!P0 BRA `(.L_x_107) ;  /* 0x00000000007c8947 */ /* 0x000ff60003800000 */
[----:B------:R-:W2:Y:S01]  /*6200*/  LDCU.64 UR8, c[0x4][0x80] ;  /* 0x01001000ff0877ac */ /* 0x000ea20008000a00 */
[----:B------:R-:W-:Y:S01]  /*6210*/  MOV R2, 0x0 ;  /* 0x0000000000027802 */ /* 0x000fe20000000f00 */
[----:B------:R-:W-:Y:S02]  /*6220*/  HFMA2 R12, -RZ, RZ, 0, 5.9604644775390625e-08 ;  /* 0x00000001ff0c7431 */ /* 0x000fe400000001ff */
[----:B------:R-:W-:Y:S01]  /*6230*/  IMAD.MOV.U32 R8, RZ, RZ, 0x70 ;  /* 0x00000070ff087424 */ /* 0x000fe200078e00ff */
[----:B------:R3:W4:Y:S01]  /*6240*/  LDC.64 R14, c[0x4][R2] ;  /* 0x01000000020e7b82 */ /* 0x0007220000000a00 */
[----:B------:R-:W1:Y:S01]  /*6250*/  LDCU.64 UR6, c[0x4][0x88] ;  /* 0x01001100ff0677ac */ /* 0x000e620008000a00 */
[----:B------:R-:W-:Y:S01]  /*6260*/  IMAD.MOV.U32 R13, RZ, RZ, RZ ;  /* 0x000000ffff0d7224 */ /* 0x000fe200078e00ff */
[----:B------:R-:W1:Y:S01]  /*6270*/  LDCU.64 UR4, c[0x4][0x8] ;  /* 0x01000100ff0477ac */ /* 0x000e620008000a00 */
[----:B--2---:R-:W-:Y:S01]  /*6280*/  MOV R5, UR9 ;  /* 0x0000000900057c02 */ /* 0x004fe20008000f00 */
[----:B------:R-:W-:Y:S01]  /*6290*/  IMAD.U32 R4, RZ, RZ, UR8 ;  /* 0x00000008ff047e24 */ /* 0x000fe2000f8e00ff */
[----:B-1----:R-:W-:Y:S01]  /*62a0*/  MOV R7, UR7 ;  /* 0x0000000700077c02 */ /* 0x002fe20008000f00 */
[----:B------:R-:W-:Y:S01]  /*62b0*/  IMAD.U32 R6, RZ, RZ, UR6 ;  /* 0x00000006ff067e24 */ /* 0x000fe2000f8e00ff */
[----:B------:R-:W-:Y:S01]  /*62c0*/  MOV R11, UR5 ;  /* 0x00000005000b7c02 */ /* 0x000fe20008000f00 */
[----:B------:R-:W-:Y:S02]  /*62d0*/  IMAD.U32 R10, RZ, RZ, UR4 ;  /* 0x00000004ff0a7e24 */ /* 0x000fe4000f8e00ff */
[----:B------:R-:W-:Y:S07]  /*62e0*/  LEPC R20, `(.L_x_108) ;  /* 0x000000001014794e */ /* 0x000fee0000000000 */
[----:B---345:R-:W-:Y:S05]  /*62f0*/  CALL.ABS.NOINC R14 ;  /* 0x000000000e007343 */ /* 0x038fea0003c00000 */
.L_x_108:
[----:B------:R-:W1:Y:S01]  /*6300*/  LDCU.64 UR8, c[0x4][0x80] ;  /* 0x01001000ff0877ac */ /* 0x000e620008000a00 */
[----:B------:R-:W2:Y:S01]  /*6310*/  LDC.64 R2, c[0x4][R2] ;  /* 0x0100000002027b82 */ /* 0x000ea20000000a00 */
[----:B------:R-:W-:Y:S02]  /*6320*/  HFMA2 R12, -RZ, RZ, 0, 5.9604644775390625e-08 ;  /* 0x00000001ff0c7431 */ /* 0x000fe400000001ff */
[----:B------:R-:W-:Y:S02]  /*6330*/  IMAD.MOV.U32 R8, RZ, RZ, 0x70 ;  /* 0x00000070ff087424 */ /* 0x000fe400078e00ff */
[----:B------:R-:W-:Y:S01]  /*6340*/  IMAD.MOV.U32 R13, RZ, RZ, RZ ;  /* 0x000000ffff0d7224 */ /* 0x000fe200078e00ff */
[----:B------:R-:W3:Y:S01]  /*6350*/  LDCU.64 UR6, c[0x4][0x88] ;  /* 0x01001100ff0677ac */ /* 0x000ee20008000a00 */
[----:B------:R-:W4:Y:S01]  /*6360*/  LDCU.64 UR4, c[0x4][0x8] ;  /* 0x01000100ff0477ac */ /* 0x000f220008000a00 */
[----:B-1----:R-:W-:Y:S02]  /*6370*/  MOV R4, UR8 ;  /* 0x0000000800047c02 */ /* 0x002fe40008000f00 */
[----:B------:R-:W-:Y:S02]  /*6380*/  MOV R5, UR9 ;  /* 0x0000000900057c02 */ /* 0x000fe40008000f00 */
[----:B---3--:R-:W-:Y:S01]  /*6390*/  MOV R7, UR7 ;  /* 0x0000000700077c02 */ /* 0x008fe20008000f00 */
[----:B------:R-:W-:Y:S01]  /*63a0*/  IMAD.U32 R6, RZ, RZ, UR6 ;  /* 0x00000006ff067e24 */ /* 0x000fe2000f8e00ff */
[----:B----4-:R-:W-:Y:S01]  /*63b0*/  MOV R11, UR5 ;  /* 0x00000005000b7c02 */ /* 0x010fe20008000f00 */
[----:B------:R-:W-:Y:S02]  /*63c0*/  IMAD.U32 R10, RZ, RZ, UR4 ;  /* 0x00000004ff0a7e24 */ /* 0x000fe4000f8e00ff */
[----:B------:R-:W-:Y:S07]  /*63d0*/  LEPC R20, `(.L_x_107) ;  /* 0x000000001014794e */ /* 0x000fee0000000000 */
[----:B--2---:R-:W-:Y:S05]  /*63e0*/  CALL.ABS.NOINC R2 ;  /* 0x0000000002007343 */ /* 0x004fea0003c00000 */
.L_x_107:
[----:B------:R-:W-:Y:S05]  /*63f0*/  BSYNC.RECONVERGENT B6 ;  /* 0x0000000000067941 */ /* 0x000fea0003800200 */
.L_x_106:
[----:B------:R-:W-:Y:S01]  /*6400*/  R2UR UR4, R49 ;  /* 0x00000000310472ca */ /* 0x000fe200000e0000 */
[----:B------:R-:W-:Y:S01]  /*6410*/  UISETP.NE.U32.AND UP0, UPT, UR62, URZ, UPT ;  /* 0x000000ff3e00728c */ /* 0x000fe2000bf05070 */
[----:B------:R-:W-:Y:S02]  /*6420*/  ISETP.NE.U32.AND P4, PT, R42, RZ, PT ;  /* 0x000000ff2a00720c */ /* 0x000fe40003f85070 */
[----:B------:R-:W-:Y:S01]  /*6430*/  ISETP.NE.U32.AND P2, PT, RZ, UR56, PT ;  /* 0x00000038ff007c0c */ /* 0x000fe2000bf45070 */
[----:B------:R-:W-:Y:S01]  /*6440*/  UISETP.NE.AND.EX UP1, UPT, UR63, URZ, UPT, UP0 ;  /* 0x000000ff3f00728c */ /* 0x000fe2000bf25300 */
[----:B------:R-:W-:Y:S01]  /*6450*/  ISETP.NE.AND.EX P4, PT, R43, RZ, PT, P4 ;  /* 0x000000ff2b00720c */ /* 0x000fe20003f85340 */
[----:B------:R-:W-:Y:S01]  /*6460*/  UPLOP3.LUT UP0, UPT, UPT, UPT, UPT, 0x40, 0x4 ;  /* 0x000000000004789c */ /* 0x000fe20003f0e870 */
[----:B------:R-:W-:Y:S05]  /*6470*/  ISETP.NE.AND.EX P2, PT, RZ, UR57, PT, P2 ;  /* 0x00000039ff007c0c */ /* 0x000fea000bf45320 */
[----:B------:R-:W-:Y:S06]  /*6480*/  UISETP.NE.AND UP2, UPT, UR4, URZ, UPT ;  /* 0x000000ff0400728c */ /* 0x000fec000bf45270 */
[----:B------:R-:W-:Y:S05]  /*6490*/  PLOP3.LUT P1, PT, PT, PT, UP2, 0x80, 0x8 ;  /* 0x000000000008781c */ /* 0x000fea0003f2f028 */
[----:B------:R-:W-:Y:S06]  /*64a0*/  @UP2 UPLOP3.LUT UP0, UPT, UPT, UPT, UP1, 0x80, 0x8 ;  /* 0x000000000008289c */ /* 0x000fec0003f0f010 */
[----:B------:R-:W-:Y:S01]  /*64b0*/  PLOP3.LUT P0, PT, PT, PT, UP0, 0x80, 0x8 ;  /* 0x000000000008781c */ /* 0x000fe20003f0f008 */
[----:B------:R-:W-:Y:S01]  /*64c0*/  @!UPT UIADD3 URZ, UPT, UPT, URZ, URZ, URZ ;  /* 0x000000fffffff290 */ /* 0x000fe2000fffe0ff */
[----:B------:R-:W-:Y:S11]  /*64d0*/  BRA.U !UP1, `(.L_x_109) ;  /* 0x00000001093c7547 */ /* 0x000ff6000b800000 */
[----:B------:R-:W-:Y:S01]  /*64e0*/  UISETP.NE.U32.AND UP0, UPT, UR56, URZ, UPT ;  /* 0x000000ff3800728c */ /* 0x000fe2000bf05070 */
[----:B-1----:R-:W-:Y:S01]  /*64f0*/  HFMA2 R0, -RZ, RZ, 0, 5.9604644775390625e-08 ;  /* 0x00000001ff007431 */ /* 0x002fe200000001ff */
[----:B------:R-:W1:Y:S01]  /*6500*/  LDCU.64 UR8, c[0x0][0x358] ;  /* 0x00006b00ff0877ac */ /* 0x000e620008000a00 */
[----:B------:R-:W-:Y:S01]  /*6510*/  IMAD.MOV.U32 R45, RZ, RZ, 0x1 ;  /* 0x00000001ff2d7424 */ /* 0x000fe200078e00ff */
[----:B------:R-:W-:Y:S06]  /*6520*/  UISETP.NE.AND.EX UP0, UPT, UR57, URZ, UPT, UP0 ;  /* 0x000000ff3900728c */ /* 0x000fec000bf05300 */
        /* <DEDUP_REMOVED lines=9> */
[----:B--23--:R-:W-:Y:S02]  /*65c0*/  @!P3 IMAD.U32 R27, RZ, RZ, UR4 ;  /* 0x00000004ff1bbe24 */ /* 0x00cfe4000f8e00ff */
.L_x_109:
[----:B------:R-:W-:Y:S05]  /*65d0*/  @!P4 BRA `(.L_x_110) ;  /* 0x000000000024c947 */ /* 0x000fea0003800000 */
[----:B------:R-:W-:Y:S01]  /*65e0*/  ISETP.NE.U32.AND P3, PT, R40, RZ, PT ;  /* 0x000000ff2800720c */ /* 0x000fe20003f65070 */
[----:B------:R-:W2:Y:S03]  /*65f0*/  LDCU.64 UR4, c[0x0][0x358] ;  /* 0x00006b00ff0477ac */ /* 0x000ea60008000a00 */
[----:B------:R-:W-:Y:S11]  /*6600*/  ISETP.NE.AND.EX P3, PT, R41, RZ, PT, P3 ;  /* 0x000000ff2900720c */ /* 0x000ff60003f65330 */
[----:B------:R-:W-:Y:S02]  /*6610*/  @!UPT UIADD3 URZ, UPT, UPT, URZ, URZ, URZ ;  /* 0x000000fffffff290 */ /* 0x000fe4000fffe0ff */
[----:B------:R-:W3:Y:S01]  /*6620*/  @P3 LDC.64 R2, c[0x0][0x8a8] ;  /* 0x00022a00ff023b82 */ /* 0x000ee20000000a00 */
[----:B-1----:R-:W-:Y:S04]  /*6630*/  @P3 IMAD R0, R42, UR36, RZ ;  /* 0x000000242a003c24 */ /* 0x002fe8000f8e02ff */
[----:B---3--:R-:W-:Y:S05]  /*6640*/  @P3 IMAD.WIDE R2, R0, 0x4, R2 ;  /* 0x0000000400023825 */ /* 0x008fea00078e0202 */
[----:B--2--5:R2:W5:Y:S02]  /*6650*/  @P3 LDG.E R24, desc[UR4][R2.64] ;  /* 0x0000000402183981 */ /* 0x024564000c1e1900 */
[----:B--2---:R-:W3:Y:S02]  /*6660*/  @!P3 LDC R24, c[0x0][0x8a0] ;  /* 0x00022800ff18bb82 */ /* 0x004ee40000000800 */
.L_x_110:
[----:B-----5:R-:W-:Y:S01]  /*6670*/  FSETP.NEU.AND P3, PT, R27, RZ, PT ;  /* 0x000000ff1b00720b */ /* 0x020fe20003f6d000 */
[----:B------:R-:W-:Y:S01]  /*6680*/  IMAD.SHL.U32 R62, R44, 0x2, RZ ;  /* 0x000000022c3e7824 */ /* 0x000fe200078e00ff */
[----:B------:R-:W-:Y:S01]  /*6690*/  SEL R4, RZ, 0xffffffff, P2 ;  /* 0xffffffffff047807 */ /* 0x000fe20001000000 */
[----:B------:R-:W-:Y:S01]  /*66a0*/  BSSY B1, `(.L_x_111) ;  /* 0x0000036000017945 */ /* 0x000fe20003800000 */
[----:B------:R-:W-:Y:S01]  /*66b0*/  @P1 LOP3.LUT P2, RZ, R45, 0xff, RZ, 0xc0, !PT ;  /* 0x000000ff2dff1812 */ /* 0x000fe2000784c0ff */
[----:B------:R-:W-:Y:S01]  /*66c0*/  VIADD R60, R62, UR44 ;  /* 0x0000002c3e3c7c36 */ /* 0x000fe20008000000 */
[----:B-1----:R-:W-:Y:S01]  /*66d0*/  @P1 SEL R0, RZ, 0xffffffff, P3 ;  /* 0xffffffffff001807 */ /* 0x002fe20001800000 */
[----:B------:R-:W-:Y:S01]  /*66e0*/  IMAD.MOV.U32 R63, RZ, RZ, 0x1 ;  /* 0x00000001ff3f7424 */ /* 0x000fe200078e00ff */
[----:B------:R-:W-:Y:S01]  /*66f0*/  LOP3.LUT R55, R55, 0x1, RZ, 0x3c, !PT ;  /* 0x0000000137377812 */ /* 0x000fe200078e3cff */
[----:B------:R-:W-:Y:S01]  /*6700*/  IMAD.MOV.U32 R61, RZ, RZ, RZ ;  /* 0x000000ffff3d7224 */ /* 0x000fe200078e00ff */
[----:B------:R-:W-:Y:S02]  /*6710*/  @P0 SEL R0, R4, R0, !P2 ;  /* 0x0000000004000207 */ /* 0x000fe40005000000 */
[----:B------:R-:W-:Y:S02]  /*6720*/  CS2R R38, SRZ ;  /* 0x0000000000267805 */ /* 0x000fe4000001ff00 */
[----:B------:R-:W-:Y:S02]  /*6730*/  LEA R26, R22, UR44, 0x3 ;  /* 0x0000002c161a7c11 */ /* 0x000fe4000f8e18ff */
[----:B------:R-:W-:Y:S02]  /*6740*/  CS2R R36, SRZ ;  /* 0x0000000000247805 */ /* 0x000fe4000001ff00 */
[----:B------:R-:W-:Y:S02]  /*6750*/  @P1 LOP3.LUT R0, R0, 0x1, RZ, 0xc0, !PT ;  /* 0x0000000100001812 */ /* 0x000fe400078ec0ff */
[----:B------:R-:W-:Y:S02]  /*6760*/  CS2R R30, SRZ ;  /* 0x00000000001e7805 */ /* 0x000fe4000001ff00 */
[----:B------:R-:W-:Y:S02]  /*6770*/  SHF.L.U32 R2, R54, 0x1f, RZ ;  /* 0x0000001f36027819 */ /* 0x000fe400000006ff */
[----:B------:R-:W-:Y:S02]  /*6780*/  CS2R R28, SRZ ;  /* 0x00000000001c7805 */ /* 0x000fe4000001ff00 */
[----:B------:R-:W-:Y:S01]  /*6790*/  ISETP.NE.U32.OR P5, PT, R0, 0x1, !P1 ;  /* 0x000000010000780c */ /* 0x000fe20004fa5470 */
[----:B------:R-:W-:Y:S01]  /*67a0*/  IMAD.IADD R59, R56, 0x1, R60 ;  /* 0x00000001383b7824 */ /* 0x000fe200078e023c */
[----:B------:R-:W-:Y:S02]  /*67b0*/  PLOP3.LUT P2, PT, PT, PT, UP1, 0x80, 0x8 ;  /* 0x000000000008781c */ /* 0x000fe40003f4f018 */
[----:B------:R-:W-:Y:S02]  /*67c0*/  LEA.HI R25, R22, R22, RZ, 0x1 ;  /* 0x0000001616197211 */ /* 0x000fe400078f08ff */
[----:B------:R-:W-:Y:S02]  /*67d0*/  LOP3.LUT P4, R51, R45, 0xff, RZ, 0xc0, !PT ;  /* 0x000000ff2d337812 */ /* 0x000fe4000788c0ff */
[----:B------:R-:W-:Y:S02]  /*67e0*/  SEL R3, RZ, 0xffffffff, P3 ;  /* 0xffffffffff037807 */ /* 0x000fe40001800000 */
[----:B------:R-:W-:Y:S03]  /*67f0*/  P2R R58, PR, RZ, 0x20 ;  /* 0x00000020ff3a7803 */ /* 0x000fe60000000000 */
[----:B------:R-:W-:Y:S02]  /*6800*/  @P5 SHF.L.U32 R0, R55, 0x1f, RZ ;  /* 0x0000001f37005819 */ /* 0x000fe400000006ff */
[----:B------:R-:W-:Y:S02]  /*6810*/  @P2 SEL R3, R4, R3, !P4 ;  /* 0x0000000304032207 */ /* 0x000fe40006000000 */
[----:B------:R1:W2:Y:S02]  /*6820*/  @P5 SYNCS.PHASECHK.TRANS64.TRYWAIT P1, [UR44+0x110], R0 ;  /* 0x00011000ff0055a7 */ /* 0x0002a4000802112c */
[----:B------:R-:W-:Y:S04]  /*6830*/  LOP3.LUT R3, R3, 0x1, RZ, 0xc0, !PT ;  /* 0x0000000103037812 */ /* 0x000fe800078ec0ff */
[----:B------:R-:W-:Y:S04]  /*6840*/  ISETP.NE.U32.AND P2, PT, R3, 0x1, PT ;  /* 0x000000010300780c */ /* 0x000fe80003f45070 */
[----:B------:R-:W-:Y:S01]  /*6850*/  P2R R64, PR, RZ, 0x4 ;  /* 0x00000004ff407803 */ /* 0x000fe20000000000 */
[----:B------:R4:W3:Y:S01]  /*6860*/  SYNCS.PHASECHK.TRANS64.TRYWAIT P0, [R26+URZ+0x180], R2 ;  /* 0x000180021a0075a7 */ /* 0x0008e200080011ff */
[C---:B-1----:R-:W-:Y:S01]  /*6870*/  IMAD.SHL.U32 R0, R25.reuse, 0x40, RZ ;  /* 0x0000004019007824 */ /* 0x042fe200078e00ff */
[----:B------:R-:W-:Y:S04]  /*6880*/  LOP3.LUT R25, R25, 0xffe, RZ, 0xc0, !PT ;  /* 0x00000ffe19197812 */ /* 0x000fe800078ec0ff */
[----:B------:R-:W-:Y:S01]  /*6890*/  LOP3.LUT R0, R0, 0xffffff80, RZ, 0xc0, !PT ;  /* 0xffffff8000007812 */ /* 0x000fe200078ec0ff */
[----:B------:R-:W-:Y:S04]  /*68a0*/  IMAD.IADD R25, R22, 0x1, -R25 ;  /* 0x0000000116197824 */ /* 0x000fe800078e0a19 */
[----:B------:R-:W-:Y:S04]  /*68b0*/  IMAD.IADD R0, R23, 0x1, R0 ;  /* 0x0000000117007824 */ /* 0x000fe800078e0200 */
[----:B------:R-:W-:Y:S01]  /*68c0*/  IMAD R25, R25, 0x100000, R0 ;  /* 0x0010000019197824 */ /* 0x000fe200078e0200 */
[----:B--2---:R-:W-:Y:S01]  /*68d0*/  @P5 SEL R63, RZ, 0x1, !P1 ;  /* 0x00000001ff3f5807 */ /* 0x004fe20004800000 */
[----:B----4-:R-:W-:Y:S06]  /*68e0*/  @!P5 BRA `(.L_x_112) ;  /* 0x000000000044d947 */ /* 0x010fec0003800000 */
[----:B------:R-:W-:Y:S01]  /*68f0*/  IMAD.MOV.U32 R38, RZ, RZ, RZ ;  /* 0x000000ffff267224 */ /* 0x000fe200078e00ff */
[----:B------:R-:W-:Y:S01]  /*6900*/  ISETP.NE.AND P1, PT, R63, RZ, PT ;  /* 0x000000ff3f00720c */ /* 0x000fe20003f25270 */
[----:B------:R-:W-:Y:S01]  /*6910*/  BSSY B0, `(.L_x_113) ;  /* 0x0000008000007945 */ /* 0x000fe20003800000 */
[----:B------:R-:W-:Y:S02]  /*6920*/  CS2R R30, SRZ ;  /* 0x00000000001e7805 */ /* 0x000fe4000001ff00 */
[----:B------:R-:W-:Y:S02]  /*6930*/  CS2R R28, SRZ ;  /* 0x00000000001c7805 */ /* 0x000fe4000001ff00 */
[----:B------:R-:W-:Y:S07]  /*6940*/  CS2R R36, SRZ ;  /* 0x0000000000247805 */ /* 0x000fee000001ff00 */
[----:B------:R-:W-:Y:S05]  /*6950*/  @P1 BRA `(.L_x_114) ;  /* 0x00000000000c1947 */ /* 0x000fea0003800000 */
[----:B------:R-:W-:Y:S04]  /*6960*/  SHF.L.U32 R3, R55, 0x1f, RZ ;  /* 0x0000001f37037819 */ /* 0x000fe800000006ff */
[----:B------:R-:W1:Y:S02]  /*6970*/  SYNCS.PHASECHK.TRANS64.TRYWAIT P1, [UR44+0x110], R3 ;  /* 0x00011003ff0075a7 */ /* 0x000e64000802112c */
[----:B-1----:R-:W-:Y:S05]  /*6980*/  @!P1 BRA `(.L_x_115) ;  /* 0x0000003000ec9947 */ /* 0x002fea0003800000 */
.L_x_114:
[----:B------:R-:W-:Y:S05]  /*6990*/  BSYNC B0 ;  /* 0x0000000000007941 */ /* 0x000fea0003800000 */
.L_x_113:
[----:B------:R-:W-:Y:S01]  /*69a0*/  ISETP.NE.AND P1, PT, R64, RZ, PT ;  /* 0x000000ff4000720c */ /* 0x000fe20003f25270 */
[----:B------:R-:W-:Y:S11]  /*69b0*/  HFMA2 R61, -RZ, RZ, 0, 5.9604644775390625e-08 ;  /* 0x00000001ff3d7431 */ /* 0x000ff600000001ff */
[----:B------:R-:W-:Y:S01]  /*69c0*/  @!UPT UIADD3 URZ, UPT, UPT, URZ, URZ, URZ ;  /* 0x000000fffffff290 */ /* 0x000fe2000fffe0ff */
[----:B------:R-:W-:Y:S05]  /*69d0*/  @P1 WARPSYNC.ALL ;  /* 0x0000000000001948 */ /* 0x000fea0003800000 */
[----:B------:R2:W4:Y:S04]  /*69e0*/  @P1 LDSM.16.M88.4 R28, [R62+UR44+0x400] ;  /* 0x0004002c3e1c183b */ /* 0x0005280008000200 */
[----:B------:R2:W1:Y:S02]  /*69f0*/  @P1 LDSM.16.M88.4 R36, [R59+0x400] ;  /* 0x000400003b24183b */ /* 0x0004640000000200 */
.L_x_112:
[----:B------:R-:W-:Y:S05]  /*6a00*/  BSYNC B1 ;  /* 0x0000000000017941 */ /* 0x000fea0003800000 */
.L_x_111:
[----:B-1----:R-:W-:Y:S04]  /*6a10*/  SHF.R.U32.HI R0, RZ, 0x15, R25 ;  /* 0x00000015ff007819 */ /* 0x002fe80000011619 */
[----:B------:R-:W-:Y:S01]  /*6a20*/  LOP3.LUT P1, RZ, R0, 0x3, R46, 0x48, !PT ;  /* 0x0000000300ff7812 */ /* 0x000fe2000782482e */
[----:B------:R-:W-:Y:S01]  /*6a30*/  @!UPT UIADD3 URZ, UPT, UPT, URZ, URZ, URZ ;  /* 0x000000fffffff290 */ /* 0x000fe2000fffe0ff */
[----:B---3--:R-:W-:Y:S11]  /*6a40*/  @P0 BRA `(.L_x_116) ;  /* 0x0000000000080947 */ /* 0x008ff60003800000 */
[----:B------:R-:W1:Y:S02]  /*6a50*/  SYNCS.PHASECHK.TRANS64.TRYWAIT P0, [R26+URZ+0x180], R2 ;  /* 0x000180021a0075a7 */ /* 0x000e6400080011ff */
[----:B-1----:R-:W-:Y:S05]  /*6a60*/  @!P0 BRA `(.L_x_117) ;  /* 0x0000003000cc8947 */ /* 0x002fea0003800000 */
.L_x_116:
[----:B------:R-:W-:Y:S05]  /*6a70*/  @!P1 BRA `(.L_x_118) ;  /* 0x0000000000409947 */ /* 0x000fea0003800000 */
[----:B------:R-:W3:Y:S01]  /*6a80*/  LDCU.64 UR8, c[0x4][0x70] ;  /* 0x01000e00ff0877ac */ /* 0x000ee20008000a00 */
[----:B------:R-:W-:Y:S01]  /*6a90*/  MOV R3, 0x0 ;  /* 0x0000000000037802 */ /* 0x000fe20000000f00 */
[----:B------:R-:W-:Y:S02]  /*6aa0*/  HFMA2 R12, -RZ, RZ, 0, 5.9604644775390625e-08 ;  /* 0x00000001ff0c7431 */ /* 0x000fe400000001ff */
[----:B------:R-:W-:Y:S02]  /*6ab0*/  IMAD.MOV.U32 R8, RZ, RZ, 0x192 ;  /* 0x00000192ff087424 */ /* 0x000fe400078e00ff */
[----:B------:R-:W-:Y:S01]  /*6ac0*/  IMAD.MOV.U32 R13, RZ, RZ, RZ ;  /* 0x000000ffff0d7224 */ /* 0x000fe200078e00ff */
[----:B------:R-:W5:Y:S01]  /*6ad0*/  LDCU.64 UR6, c[0x4][0x78] ;  /* 0x01000f00ff0677ac */ /* 0x000f620008000a00 */
[----:B-1----:R-:W1:Y:S01]  /*6ae0*/  LDC.64 R2, c[0x4][R3] ;  /* 0x0100000003027b82 */ /* 0x002e620000000a00 */
[----:B------:R-:W2:Y:S01]  /*6af0*/  LDCU.64 UR4, c[0x4][0x10] ;  /* 0x01000200ff0477ac */ /* 0x000ea20008000a00 */
[----:B---3--:R-:W-:Y:S01]  /*6b00*/  MOV R5, UR9 ;  /* 0x0000000900057c02 */ /* 0x008fe20008000f00 */
[----:B------:R-:W-:Y:S01]  /*6b10*/  IMAD.U32 R4, RZ, RZ, UR8 ;  /* 0x00000008ff047e24 */ /* 0x000fe2000f8e00ff */
[----:B-----5:R-:W-:Y:S01]  /*6b20*/  MOV R7, UR7 ;  /* 0x0000000700077c02 */ /* 0x020fe20008000f00 */
[----:B------:R-:W-:Y:S01]  /*6b30*/  IMAD.U32 R6, RZ, RZ, UR6 ;  /* 0x00000006ff067e24 */ /* 0x000fe2000f8e00ff */
[----:B--2---:R-:W-:Y:S01]  /*6b40*/  MOV R11, UR5 ;  /* 0x00000005000b7c02 */ /* 0x004fe20008000f00 */
[----:B------:R-:W-:Y:S02]  /*6b50*/  IMAD.U32 R10, RZ, RZ, UR4 ;  /* 0x00000004ff0a7e24 */ /* 0x000fe4000f8e00ff */
[----:B------:R-:W-:Y:S07]  /*6b60*/  LEPC R20, `(.L_x_118) ;  /* 0x000000001014794e */ /* 0x000fee0000000000 */
[----:B-1--4-:R-:W-:Y:S05]  /*6b70*/  CALL.ABS.NOINC R2 ;  /* 0x0000000002007343 */ /* 0x012fea0003c00000 */
.L_x_118:
[----:B----4-:R-:W-:Y:S01]  /*6b80*/  SHF.L.U32 R3, R28, 0x10, RZ ;  /* 0x000000101c037819 */ /* 0x010fe200000006ff */
[----:B------:R-:W-:Y:S05]  /*6b90*/  WARPSYNC.ALL ;  /* 0x0000000000007948 */ /* 0x000fea0003800000 */
[----:B------:R-:W-:Y:S01]  /*6ba0*/  R2UR UR4, R25 ;  /* 0x00000000190472ca */ /* 0x000fe200000e0000 */
[----:B------:R-:W-:Y:S01]  /*6bb0*/  BSSY.RECONVERGENT B0, `(.L_x_119) ;  /* 0x000004e000007945 */ /* 0x000fe20003800200 */
[C---:B------:R-:W-:Y:S02]  /*6bc0*/  SHF.L.U32 R20, R29.reuse, 0x10, RZ ;  /* 0x000000101d147819 */ /* 0x040fe400000006ff */
[----:B------:R-:W-:Y:S02]  /*6bd0*/  LOP3.LUT R21, R29, 0xffff0000, RZ, 0xc0, !PT ;  /* 0xffff00001d157812 */ /* 0x000fe400078ec0ff */
[----:B------:R-:W-:Y:S07]  /*6be0*/  ISETP.NE.AND P0, PT, R57, RZ, PT ;  /* 0x000000ff3900720c */ /* 0x000fee0003f05270 */
[----:B------:R-:W3:Y:S02]  /*6bf0*/  LDTM.16dp256bit.x4 R4, tmem[UR4] ;  /* 0x00000004000479ee */ /* 0x000ee40008120000 */
[----:B---3--:R-:W-:Y:S01]  /*6c00*/  FMUL R0, R24, R4 ;  /* 0x0000000418007220 */ /* 0x008fe20000400000 */
[----:B------:R-:W-:Y:S01]  /*6c10*/  LOP3.LUT R4, R28, 0xffff0000, RZ, 0xc0, !PT ;  /* 0xffff00001c047812 */ /* 0x000fe200078ec0ff */
[C---:B-1----:R-:W-:Y:S01]  /*6c20*/  FMUL R2, R24.reuse, R5 ;  /* 0x0000000518027220 */ /* 0x042fe20000400000 */
[C---:B------:R-:W-:Y:S01]  /*6c30*/  FMUL R7, R24.reuse, R7 ;  /* 0x0000000718077220 */ /* 0x040fe20000400000 */
[C---:B------:R-:W-:Y:S01]  /*6c40*/  FFMA R0, R27.reuse, R3, R0 ;  /* 0x000000031b007223 */ /* 0x040fe20000000000 */
[C---:B------:R-:W-:Y:S01]  /*6c50*/  FMUL R3, R24.reuse, R6 ;  /* 0x0000000618037220 */ /* 0x040fe20000400000 */
[C---:B------:R-:W-:Y:S01]  /*6c60*/  FFMA R2, R27.reuse, R4, R2 ;  /* 0x000000041b027223 */ /* 0x040fe20000000002 */
[C---:B------:R-:W-:Y:S01]  /*6c70*/  FMUL R4, R24.reuse, R8 ;  /* 0x0000000818047220 */ /* 0x040fe20000400000 */
[C---:B------:R-:W-:Y:S01]  /*6c80*/  FMUL R8, R24.reuse, R12 ;  /* 0x0000000c18087220 */ /* 0x040fe20000400000 */
[----:B------:R-:W-:Y:S01]  /*6c90*/  FMUL R12, R24, R16 ;  /* 0x00000010180c7220 */ /* 0x000fe20000400000 */
[----:B------:R-:W-:Y:S01]  /*6ca0*/  SHF.L.U32 R16, R30, 0x10, RZ ;  /* 0x000000101e107819 */ /* 0x000fe200000006ff */
[C---:B------:R-:W-:Y:S01]  /*6cb0*/  FFMA R3, R27.reuse, R20, R3 ;  /* 0x000000141b037223 */ /* 0x040fe20000000003 */
[----:B------:R-:W-:Y:S01]  /*6cc0*/  F2FP.BF16.F32.PACK_AB R32, R2, R0 ;  /* 0x000000000220723e */ /* 0x000fe200000010ff */
[C---:B------:R-:W-:Y:S01]  /*6cd0*/  FFMA R7, R27.reuse, R21, R7 ;  /* 0x000000151b077223 */ /* 0x040fe20000000007 */
[----:B------:R-:W-:Y:S01]  /*6ce0*/  LOP3.LUT R0, R30, 0xffff0000, RZ, 0xc0, !PT ;  /* 0xffff00001e007812 */ /* 0x000fe200078ec0ff */
[----:B------:R-:W-:Y:S01]  /*6cf0*/  FFMA R4, R27, R16, R4 ;  /* 0x000000101b047223 */ /* 0x000fe20000000004 */
[C---:B------:R-:W-:Y:S01]  /*6d00*/  SHF.L.U32 R2, R31.reuse, 0x10, RZ ;  /* 0x000000101f027819 */ /* 0x040fe200000006ff */
[C---:B------:R-:W-:Y:S01]  /*6d10*/  FMUL R5, R24.reuse, R9 ;  /* 0x0000000918057220 */ /* 0x040fe20000400000 */
[----:B------:R-:W-:Y:S01]  /*6d20*/  LOP3.LUT R16, R31, 0xffff0000, RZ, 0xc0, !PT ;  /* 0xffff00001f107812 */ /* 0x000fe200078ec0ff */
[----:B------:R-:W-:Y:S01]  /*6d30*/  FMUL R6, R24, R10 ;  /* 0x0000000a18067220 */ /* 0x000fe20000400000 */
[----:B------:R-:W-:Y:S01]  /*6d40*/  F2FP.BF16.F32.PACK_AB R33, R7, R3 ;  /* 0x000000030721723e */ /* 0x000fe200000010ff */
[C---:B------:R-:W-:Y:S01]  /*6d50*/  FFMA R5, R27.reuse, R0, R5 ;  /* 0x000000001b057223 */ /* 0x040fe20000000005 */
[C---:B------:R-:W-:Y:S01]  /*6d60*/  SHF.L.U32 R0, R36.reuse, 0x10, RZ ;  /* 0x0000001024007819 */ /* 0x040fe200000006ff */
[----:B------:R-:W-:Y:S01]  /*6d70*/  FFMA R6, R27, R2, R6 ;  /* 0x000000021b067223 */ /* 0x000fe20000000006 */
[----:B------:R-:W-:Y:S01]  /*6d80*/  LOP3.LUT R2, R36, 0xffff0000, RZ, 0xc0, !PT ;  /* 0xffff000024027812 */ /* 0x000fe200078ec0ff */
[C---:B------:R-:W-:Y:S01]  /*6d90*/  FMUL R11, R24.reuse, R11 ;  /* 0x0000000b180b7220 */ /* 0x040fe20000400000 */
[----:B------:R-:W-:Y:S01]  /*6da0*/  SHF.L.U32 R3, R37, 0x10, RZ ;  /* 0x0000001025037819 */ /* 0x000fe200000006ff */
[C---:B------:R-:W-:Y:S01]  /*6db0*/  FMUL R9, R24.reuse, R13 ;  /* 0x0000000d18097220 */ /* 0x040fe20000400000 */
[----:B------:R-:W-:Y:S01]  /*6dc0*/  F2FP.BF16.F32.PACK_AB R34, R5, R4 ;  /* 0x000000040522723e */ /* 0x000fe200000010ff */
[C---:B------:R-:W-:Y:S01]  /*6dd0*/  FMUL R10, R24.reuse, R14 ;  /* 0x0000000e180a7220 */ /* 0x040fe20000400000 */
[C---:B------:R-:W-:Y:S01]  /*6de0*/  FFMA R11, R27.reuse, R16, R11 ;  /* 0x000000101b0b7223 */ /* 0x040fe2000000000b */
[C---:B------:R-:W-:Y:S01]  /*6df0*/  FFMA R8, R27.reuse, R0, R8 ;  /* 0x000000001b087223 */ /* 0x040fe20000000008 */
[----:B------:R-:W-:Y:S01]  /*6e00*/  FFMA R9, R27, R2, R9 ;  /* 0x000000021b097223 */ /* 0x000fe20000000009 */
[----:B------:R-:W-:Y:S01]  /*6e10*/  LOP3.LUT R0, R37, 0xffff0000, RZ, 0xc0, !PT ;  /* 0xffff000025007812 */ /* 0x000fe200078ec0ff */
[----:B------:R-:W-:Y:S01]  /*6e20*/  FFMA R10, R27, R3, R10 ;  /* 0x000000031b0a7223 */ /* 0x000fe2000000000a */
[----:B------:R-:W-:Y:S01]  /*6e30*/  FMUL R15, R24, R15 ;  /* 0x0000000f180f7220 */ /* 0x000fe20000400000 */
[----:B------:R-:W-:Y:S01]  /*6e40*/  SHF.L.U32 R2, R38, 0x10, RZ ;  /* 0x0000001026027819 */ /* 0x000fe200000006ff */
[----:B------:R-:W-:Y:S01]  /*6e50*/  FMUL R13, R24, R17 ;  /* 0x00000011180d7220 */ /* 0x000fe20000400000 */
[----:B------:R-:W-:Y:S01]  /*6e60*/  LOP3.LUT R3, R38, 0xffff0000, RZ, 0xc0, !PT ;  /* 0xffff000026037812 */ /* 0x000fe200078ec0ff */
[C---:B------:R-:W-:Y:S01]  /*6e70*/  FMUL R14, R24.reuse, R18 ;  /* 0x00000012180e7220 */ /* 0x040fe20000400000 */
[----:B------:R-:W-:Y:S01]  /*6e80*/  SHF.L.U32 R4, R39, 0x10, RZ ;  /* 0x0000001027047819 */ /* 0x000fe200000006ff */
[----:B------:R-:W-:Y:S01]  /*6e90*/  FFMA R15, R27, R0, R15 ;  /* 0x000000001b0f7223 */ /* 0x000fe2000000000f */
[----:B------:R-:W-:Y:S01]  /*6ea0*/  LOP3.LUT R5, R39, 0xffff0000, RZ, 0xc0, !PT ;  /* 0xffff000027057812 */ /* 0x000fe200078ec0ff */
[----:B------:R-:W-:Y:S01]  /*6eb0*/  FMUL R19, R24, R19 ;  /* 0x0000001318137220 */ /* 0x000fe20000400000 */
[C---:B------:R-:W-:Y:S01]  /*6ec0*/  FFMA R12, R27.reuse, R2, R12 ;  /* 0x000000021b0c7223 */ /* 0x040fe2000000000c */
[C---:B------:R-:W-:Y:S01]  /*6ed0*/  FFMA R13, R27.reuse, R3, R13 ;  /* 0x000000031b0d7223 */ /* 0x040fe2000000000d */
[C---:B------:R-:W-:Y:S01]  /*6ee0*/  FFMA R14, R27.reuse, R4, R14 ;  /* 0x000000041b0e7223 */ /* 0x040fe2000000000e */
[----:B------:R-:W-:Y:S01]  /*6ef0*/  FFMA R19, R27, R5, R19 ;  /* 0x000000051b137223 */ /* 0x000fe20000000013 */
[----:B------:R-:W-:Y:S02]  /*6f00*/  F2FP.BF16.F32.PACK_AB R35, R11, R6 ;  /* 0x000000060b23723e */ /* 0x000fe400000010ff */
[----:B------:R-:W-:Y:S02]  /*6f10*/  F2FP.BF16.F32.PACK_AB R8, R9, R8 ;  /* 0x000000080908723e */ /* 0x000fe400000010ff */
[----:B------:R-:W-:Y:S01]  /*6f20*/  F2FP.BF16.F32.PACK_AB R9, R15, R10 ;  /* 0x0000000a0f09723e */ /* 0x000fe200000010ff */
[----:B------:R1:W-:Y:S01]  /*6f30*/  STSM.16.M88.4 [R60+0x400], R32 ;  /* 0x000400203c007844 */ /* 0x0003e20000000200 */
[----:B------:R-:W-:Y:S02]  /*6f40*/  F2FP.BF16.F32.PACK_AB R10, R13, R12 ;  /* 0x0000000c0d0a723e */ /* 0x000fe400000010ff */
[----:B------:R-:W-:Y:S05]  /*6f50*/  F2FP.BF16.F32.PACK_AB R11, R19, R14 ;  /* 0x0000000e130b723e */ /* 0x000fea00000010ff */
[----:B------:R1:W-:Y:S01]  /*6f60*/  STSM.16.M88.4 [R59+0x400], R8 ;  /* 0x000400083b007844 */ /* 0x0003e20000000200 */
[----:B------:R-:W-:Y:S01]  /*6f70*/  @!PT LDS RZ, [RZ] ;  /* 0x00000000fffff984 */ /* 0x000fe20000000800 */
[----:B------:R-:W-:Y:S01]  /*6f80*/  @!PT LDS RZ, [RZ] ;  /* 0x00000000fffff984 */ /* 0x000fe20000000800 */
[----:B------:R-:W-:Y:S01]  /*6f90*/  @!PT LDS RZ, [RZ] ;  /* 0x00000000fffff984 */ /* 0x000fe20000000800 */
[----:B------:R-:W-:Y:S01]  /*6fa0*/  @!PT LDS RZ, [RZ] ;  /* 0x00000000fffff984 */ /* 0x000fe20000000800 */
[----:B------:R3:W-:Y:S07]  /*6fb0*/  MEMBAR.ALL.CTA ;  /* 0x0000000000007992 */ /* 0x0007ee0000008000 */
[----:B---3--:R-:W3:Y:S02]  /*6fc0*/  FENCE.VIEW.ASYNC.S ;  /* 0x00000000000073c6 */ /* 0x008ee40000000000 */
[----:B---3--:R-:W-:Y:S06]  /*6fd0*/  BAR.SYNC.DEFER_BLOCKING 0x1, 0x80 ;  /* 0x0042000000007b1d */ /* 0x008fec0000010000 */
[----:B------:R-:W-:Y:S05]  /*6fe0*/  @P0 BRA `(.L_x_120) ;  /* 0x0000000000280947 */ /* 0x000fea0003800000 */
[----:B------:R-:W3:Y:S01]  /*6ff0*/  LDCU.64 UR6, c[0x0][0x348] ;  /* 0x00006900ff0677ac */ /* 0x000ee20008000a00 */
[----:B------:R-:W-:Y:S01]  /*7000*/  UIADD3 UR4, UPT, UPT, UR44, 0x400, URZ ;  /* 0x000004002c047890 */ /* 0x000fe2000fffe0ff */
[----:B------:R-:W-:Y:S05]  /*7010*/  UMOV UR51, UR36 ;  /* 0x0000002400337c82 */ /* 0x000fea0008000000 */
[----:B------:R-:W-:Y:S04]  /*7020*/  MOV R50, UR4 ;  /* 0x0000000400327c02 */ /* 0x000fe80008000f00 */
[----:B------:R-:W-:Y:S01]  /*7030*/  R2UR UR48, R50 ;  /* 0x00000000323072ca */ /* 0x000fe200000e0000 */
[----:B---3--:R-:W-:Y:S04]  /*7040*/  UIADD3 UR4, UP0, UPT, UR6, 0x680, URZ ;  /* 0x0000068006047890 */ /* 0x008fe8000ff1e0ff */
[----:B------:R-:W-:Y:S09]  /*7050*/  UIADD3.X UR5, UPT, UPT, URZ, UR7, URZ, UP0, !UPT ;  /* 0x00000007ff057290 */ /* 0x000ff200087fe4ff */
[----:B------:R3:W-:Y:S01]  /*7060*/  UTMASTG.3D [UR48], [UR4] ;  /* 0x00000030040073b5 */ /* 0x0007e20008010000 */
[----:B------:R0:W-:Y:S01]  /*7070*/  UTMACMDFLUSH ;  /* 0x00000000000079b7 */ /* 0x0001e20000000000 */
[----:B---3--:R-:W-:Y:S04]  /*7080*/  DEPBAR.LE SB0, 0x1 ;  /* 0x000080400000791a */ /* 0x008fe80000000000 */
.L_x_120:
[----:B------:R-:W-:Y:S05]  /*7090*/  BSYNC.RECONVERGENT B0 ;  /* 0x0000000000007941 */ /* 0x000fea0003800200 */
.L_x_119:
[----:B------:R-:W-:Y:S01]  /*70a0*/  BAR.SYNC.DEFER_BLOCKING 0x1, 0x80 ;  /* 0x0042000000007b1d */ /* 0x000fe20000010000 */
[----:B------:R-:W-:Y:S01]  /*70b0*/  ISETP.NE.AND P1, PT, R58, RZ, PT ;  /* 0x000000ff3a00720c */ /* 0x000fe20003f25270 */
[----:B------:R-:W-:Y:S01]  /*70c0*/  UISETP.NE.AND UP0, UPT, UR47, URZ, UPT ;  /* 0x000000ff2f00728c */ /* 0x000fe2000bf05270 */
[----:B------:R-:W-:Y:S11]  /*70d0*/  LEA R4, R61, UR44, 0x3 ;  /* 0x0000002c3d047c11 */ /* 0x000ff6000f8e18ff */
[----:B------:R-:W-:Y:S01]  /*70e0*/  @P1 SHF.L.U32 R3, R55, 0x1f, RZ ;  /* 0x0000001f37031819 */ /* 0x000fe200000006ff */
[----:B------:R-:W-:Y:S06]  /*70f0*/  BRA.U !UP0, `(.L_x_121) ;  /* 0x0000000108247547 */ /* 0x000fec000b800000 */
[----:B------:R-:W3:Y:S01]  /*7100*/  S2R R0, SR_CgaCtaId ;  /* 0x0000000000007919 */ /* 0x000ee20000008800 */
[----:B------:R-:W-:Y:S01]  /*7110*/  IMAD.U32 R2, RZ, RZ, UR46 ;  /* 0x0000002eff027e24 */ /* 0x000fe2000f8e00ff */
[----:B------:R-:W-:Y:S04]  /*7120*/  UIADD3 UR4, UPT, UPT, UR46, 0x1, URZ ;  /* 0x000000012e047890 */ /* 0x000fe8000fffe0ff */
[----:B------:R-:W-:Y:S01]  /*7130*/  @P1 LEA R2, R2, UR44, 0x3 ;  /* 0x0000002c02021c11 */ /* 0x000fe2000f8e18ff */
[----:B------:R-:W-:Y:S04]  /*7140*/  UISETP.NE.AND UP0, UPT, UR4, 0x4, UPT ;  /* 0x000000040400788c */ /* 0x000fe8000bf05270 */
[----:B------:R-:W-:Y:S01]  /*7150*/  @P1 VIADD R2, R2, 0x130 ;  /* 0x0000013002021836 */ /* 0x000fe20000000000 */
[----:B------:R-:W-:Y:S04]  /*7160*/  USEL UR46, UR4, URZ, UP0 ;  /* 0x000000ff042e7287 */ /* 0x000fe80008000000 */
[----:B---3--:R-:W-:Y:S04]  /*7170*/  @P1 PRMT R0, R0, 0x654, R2 ;  /* 0x0000065400001816 */ /* 0x008fe80000000002 */
[----:B------:R3:W-:Y:S04]  /*7180*/  @P1 SYNCS.ARRIVE.TRANS64.RED.A1T0 RZ, [R0+URZ], RZ ;  /* 0x000000ff00ff19a7 */ /* 0x0007e800081004ff */
.L_x_121:
[----:B------:R-:W4:Y:S01]  /*7190*/  @P1 SYNCS.PHASECHK.TRANS64.TRYWAIT P0, [R4+URZ+0x110], R3 ;  /* 0x00011003040015a7 */ /* 0x000f2200080011ff */
[----:B------:R-:W-:Y:S01]  /*71a0*/  BSSY B1, `(.L_x_122) ;  /* 0x0000013000017945 */ /* 0x000fe20003800000 */
[----:B----4-:R-:W-:Y:S03]  /*71b0*/  @P1 SEL R63, RZ, 0x1, !P0 ;  /* 0x00000001ff3f1807 */ /* 0x010fe60004000000 */
[----:B------:R-:W-:Y:S05]  /*71c0*/  @!P1 BRA `(.L_x_123) ;  /* 0x0000000000409947 */ /* 0x000fea0003800000 */
[----:B------:R-:W-:Y:S01]  /*71d0*/  ISETP.NE.AND P1, PT, R64, RZ, PT ;  /* 0x000000ff4000720c */ /* 0x000fe20003f25270 */
[----:B------:R-:W-:Y:S01]  /*71e0*/  BSSY B0, `(.L_x_124) ;  /* 0x0000009000007945 */ /* 0x000fe20003800000 */
[----:B------:R-:W-:Y:S11]  /*71f0*/  ISETP.NE.AND P0, PT, R63, RZ, PT ;  /* 0x000000ff3f00720c */ /* 0x000ff60003f05270 */
[----:B------:R-:W-:Y:S05]  /*7200*/  @P1 IMAD R3, R61, 0x1000, R62 ;  /* 0x000010003d031824 */ /* 0x000fea00078e023e */
[----:B------:R-:W-:Y:S05]  /*7210*/  @P1 IADD3 R2, PT, PT, R3, UR44, RZ ;  /* 0x0000002c03021c10 */ /* 0x000fea000fffe0ff */
[----:B------:R-:W-:Y:S01]  /*7220*/  @P1 IMAD.IADD R2, R56, 0x1, R2 ;  /* 0x0000000138021824 */ /* 0x000fe200078e0202 */
[----:B------:R-:W-:Y:S06]  /*7230*/  @P0 BRA `(.L_x_125) ;  /* 0x00000000000c0947 */ /* 0x000fec0003800000 */
[----:B---3--:R-:W-:Y:S04]  /*7240*/  SHF.L.U32 R0, R55, 0x1f, RZ ;  /* 0x0000001f37007819 */ /* 0x008fe800000006ff */
[----:B------:R-:W3:Y:S02]  /*7250*/  SYNCS.PHASECHK.TRANS64.TRYWAIT P0, [R4+URZ+0x110], R0 ;  /* 0x00011000040075a7 */ /* 0x000ee400080011ff */
[----:B---3--:R-:W-:Y:S05]  /*7260*/  @!P0 BRA `(.L_x_126) ;  /* 0x0000002800e08947 */ /* 0x008fea0003800000 */
.L_x_125:
[----:B------:R-:W-:Y:S05]  /*7270*/  BSYNC B0 ;  /* 0x0000000000007941 */ /* 0x000fea0003800000 */
.L_x_124:
[----:B------:R-:W-:Y:S02]  /*7280*/  ISETP.NE.AND P0, PT, R64, RZ, PT ;  /* 0x000000ff4000720c */ /* 0x000fe40003f05270 */
[----:B------:R-:W-:Y:S11]  /*7290*/  IADD3 R61, PT, PT, R61, 0x1, RZ ;  /* 0x000000013d3d7810 */ /* 0x000ff60007ffe0ff */
[----:B------:R-:W-:Y:S05]  /*72a0*/  @P0 WARPSYNC.ALL ;  /* 0x0000000000000948 */ /* 0x000fea0003800000 */
[----:B------:R4:W1:Y:S04]  /*72b0*/  @P0 LDSM.16.M88.4 R28, [R3+UR44+0x400] ;  /* 0x0004002c031c083b */ /* 0x0008680008000200 */
[----:B------:R4:W1:Y:S02]  /*72c0*/  @P0 LDSM.16.M88.4 R36, [R2+0x400] ;  /* 0x000400000224083b */ /* 0x0008640000000200 */
.L_x_123:
[----:B------:R-:W-:Y:S05]  /*72d0*/  BSYNC B1 ;  /* 0x0000000000017941 */ /* 0x000fea0003800000 */
.L_x_122:
[----:B---3--:R-:W-:Y:S05]  /*72e0*/  VIADD R0, R25, 0x20 ;  /* 0x0000002019007836 */ /* 0x008fea0000000000 */
[----:B------:R-:W-:Y:S04]  /*72f0*/  SHF.R.U32.HI R0, RZ, 0x15, R0 ;  /* 0x00000015ff007819 */ /* 0x000fe80000011600 */
[----:B------:R-:W-:Y:S11]  /*7300*/  LOP3.LUT P0, RZ, R0, 0x3, R46, 0x48, !PT ;  /* 0x0000000300ff7812 */ /* 0x000ff6000780482e */
[----:B------:R-:W-:Y:S02]  /*7310*/  @!UPT UIADD3 URZ, UPT, UPT, URZ, URZ, URZ ;  /* 0x000000fffffff290 */ /* 0x000fe4000fffe0ff */
[----:B------:R-:W-:Y:S05]  /*7320*/  @!P0 BRA `(.L_x_127) ;  /* 0x0000000000408947 */ /* 0x000fea0003800000 */
[----:B------:R-:W3:Y:S01]  /*7330*/  LDCU.64 UR8, c[0x4][0x70] ;  /* 0x01000e00ff0877ac */ /* 0x000ee20008000a00 */
[----:B----4-:R-:W-:Y:S01]  /*7340*/  MOV R3, 0x0 ;  /* 0x0000000000037802 */ /* 0x010fe20000000f00 */
[----:B------:R-:W-:Y:S02]  /*7350*/  HFMA2 R12, -RZ, RZ, 0, 5.9604644775390625e-08 ;  /* 0x00000001ff0c7431 */ /* 0x000fe400000001ff */
[----:B-1----:R-:W-:Y:S02]  /*7360*/  IMAD.MOV.U32 R8, RZ, RZ, 0x192 ;  /* 0x00000192ff087424 */ /* 0x002fe400078e00ff */
[----:B------:R-:W-:Y:S01]  /*7370*/  IMAD.MOV.U32 R13, RZ, RZ, RZ ;  /* 0x000000ffff0d7224 */ /* 0x000fe200078e00ff */
[----:B------:R-:W1:Y:S01]  /*7380*/  LDCU.64 UR6, c[0x4][0x78] ;  /* 0x01000f00ff0677ac */ /* 0x000e620008000a00 */
[----:B------:R-:W4:Y:S01]  /*7390*/  LDC.64 R2, c[0x4][R3] ;  /* 0x0100000003027b82 */ /* 0x000f220000000a00 */
[----:B------:R-:W5:Y:S01]  /*73a0*/  LDCU.64 UR4, c[0x4][0x10] ;  /* 0x01000200ff0477ac */ /* 0x000f620008000a00 */
[----:B---3--:R-:W-:Y:S01]  /*73b0*/  MOV R5, UR9 ;  /* 0x0000000900057c02 */ /* 0x008fe20008000f00 */
[----:B------:R-:W-:Y:S01]  /*73c0*/  IMAD.U32 R4, RZ, RZ, UR8 ;  /* 0x00000008ff047e24 */ /* 0x000fe2000f8e00ff */
[----:B-1----:R-:W-:Y:S01]  /*73d0*/  MOV R7, UR7 ;  /* 0x0000000700077c02 */ /* 0x002fe20008000f00 */
[----:B------:R-:W-:Y:S01]  /*73e0*/  IMAD.U32 R6, RZ, RZ, UR6 ;  /* 0x00000006ff067e24 */ /* 0x000fe2000f8e00ff */
[----:B-----5:R-:W-:Y:S01]  /*73f0*/  MOV R11, UR5 ;  /* 0x00000005000b7c02 */ /* 0x020fe20008000f00 */
[----:B------:R-:W-:Y:S02]  /*7400*/  IMAD.U32 R10, RZ, RZ, UR4 ;  /* 0x00000004ff0a7e24 */ /* 0x000fe4000f8e00ff */
[----:B------:R-:W-:Y:S07]  /*7410*/  LEPC R20, `(.L_x_127) ;  /* 0x000000001014794e */ /* 0x000fee0000000000 */
[----:B--2-4-:R-:W-:Y:S05]  /*7420*/  CALL.ABS.NOINC R2 ;  /* 0x0000000002007343 */ /* 0x014fea0003c00000 */
.L_x_127:
[----:B-1--4-:R-:W-:Y:S01]  /*7430*/  SHF.L.U32 R3, R28, 0x10, RZ ;  /* 0x000000101c037819 */ /* 0x012fe200000006ff */
[----:B------:R-:W-:Y:S05]  /*7440*/  WARPSYNC.ALL ;  /* 0x0000000000007948 */ /* 0x000fea0003800000 */
[----:B------:R-:W-:Y:S01]  /*7450*/  R2UR UR4, R25 ;  /* 0x00000000190472ca */ /* 0x000fe200000e0000 */
[----:B------:R-:W1:Y:S01]  /*7460*/  S2R R65, SR_CgaCtaId ;  /* 0x0000000000417919 */ /* 0x000e620000008800 */
[C---:B------:R-:W-:Y:S01]  /*7470*/  SHF.L.U32 R20, R29.reuse, 0x10, RZ ;  /* 0x000000101d147819 */ /* 0x040fe200000006ff */
[----:B------:R-:W-:Y:S01]  /*7480*/  BSSY.RECONVERGENT B0, `(.L_x_128) ;  /* 0x0000054000007945 */ /* 0x000fe20003800200 */
[----:B------:R-:W-:Y:S02]  /*7490*/  LOP3.LUT R21, R29, 0xffff0000, RZ, 0xc0, !PT ;  /* 0xffff00001d157812 */ /* 0x000fe400078ec0ff */
[----:B------:R-:W-:Y:S02]  /*74a0*/  ISETP.NE.AND P6, PT, R58, RZ, PT ;  /* 0x000000ff3a00720c */ /* 0x000fe40003fc5270 */
[----:B------:R-:W-:Y:S05]  /*74b0*/  ISETP.NE.AND P0, PT, R57, RZ, PT ;  /* 0x000000ff3900720c */ /* 0x000fea0003f05270 */
[----:B------:R-:W3:Y:S02]  /*74c0*/  LDTM.16dp256bit.x4 R4, tmem[UR4+0x20] ;  /* 0x00002004000479ee */ /* 0x000ee40008120000 */
[----:B---3--:R-:W-:Y:S01]  /*74d0*/  FMUL R0, R24, R4 ;  /* 0x0000000418007220 */ /* 0x008fe20000400000 */
[----:B------:R-:W-:Y:S01]  /*74e0*/  LOP3.LUT R4, R28, 0xffff0000, RZ, 0xc0, !PT ;  /* 0xffff00001c047812 */ /* 0x000fe200078ec0ff */
[C---:B------:R-:W-:Y:S01]  /*74f0*/  FMUL R2, R24.reuse, R5 ;  /* 0x0000000518027220 */ /* 0x040fe20000400000 */
[C---:B------:R-:W-:Y:S01]  /*7500*/  FMUL R7, R24.reuse, R7 ;  /* 0x0000000718077220 */ /* 0x040fe20000400000 */
[C---:B------:R-:W-:Y:S01]  /*7510*/  FFMA R0, R27.reuse, R3, R0 ;  /* 0x000000031b007223 */ /* 0x040fe20000000000 */
[C---:B------:R-:W-:Y:S01]  /*7520*/  FMUL R3, R24.reuse, R6 ;  /* 0x0000000618037220 */ /* 0x040fe20000400000 */
[C---:B------:R-:W-:Y:S01]  /*7530*/  FFMA R2, R27.reuse, R4, R2 ;  /* 0x000000041b027223 */ /* 0x040fe20000000002 */
[C---:B------:R-:W-:Y:S01]  /*7540*/  FMUL R4, R24.reuse, R8 ;  /* 0x0000000818047220 */ /* 0x040fe20000400000 */
[----:B------:R-:W-:Y:S01]  /*7550*/  FMUL R8, R24, R12 ;  /* 0x0000000c18087220 */ /* 0x000fe20000400000 */
[C---:B------:R-:W-:Y:S01]  /*7560*/  FFMA R3, R27.reuse, R20, R3 ;  /* 0x000000141b037223 */ /* 0x040fe20000000003 */
[----:B------:R-:W-:Y:S01]  /*7570*/  FFMA R7, R27, R21, R7 ;  /* 0x000000151b077223 */ /* 0x000fe20000000007 */
[----:B------:R-:W-:Y:S01]  /*7580*/  F2FP.BF16.F32.PACK_AB R32, R2, R0 ;  /* 0x000000000220723e */ /* 0x000fe200000010ff */
[----:B------:R-:W-:Y:S01]  /*7590*/  FMUL R12, R24, R16 ;  /* 0x00000010180c7220 */ /* 0x000fe20000400000 */
[----:B------:R-:W-:Y:S01]  /*75a0*/  SHF.L.U32 R16, R30, 0x10, RZ ;  /* 0x000000101e107819 */ /* 0x000fe200000006ff */
[----:B------:R-:W-:Y:S01]  /*75b0*/  FMUL R5, R24, R9 ;  /* 0x0000000918057220 */ /* 0x000fe20000400000 */
[----:B------:R-:W-:Y:S01]  /*75c0*/  LOP3.LUT R0, R30, 0xffff0000, RZ, 0xc0, !PT ;  /* 0xffff00001e007812 */ /* 0x000fe200078ec0ff */
[C---:B------:R-:W-:Y:S01]  /*75d0*/  FMUL R6, R24.reuse, R10 ;  /* 0x0000000a18067220 */ /* 0x040fe20000400000 */
[----:B------:R-:W-:Y:S01]  /*75e0*/  SHF.L.U32 R2, R31, 0x10, RZ ;  /* 0x000000101f027819 */ /* 0x000fe200000006ff */
[----:B------:R-:W-:Y:S01]  /*75f0*/  FFMA R4, R27, R16, R4 ;  /* 0x000000101b047223 */ /* 0x000fe20000000004 */
[----:B------:R-:W-:Y:S01]  /*7600*/  F2FP.BF16.F32.PACK_AB R33, R7, R3 ;  /* 0x000000030721723e */ /* 0x000fe200000010ff */
[----:B------:R-:W-:Y:S01]  /*7610*/  FFMA R5, R27, R0, R5 ;  /* 0x000000001b057223 */ /* 0x000fe20000000005 */
[----:B------:R-:W-:Y:S01]  /*7620*/  LOP3.LUT R3, R31, 0xffff0000, RZ, 0xc0, !PT ;  /* 0xffff00001f037812 */ /* 0x000fe200078ec0ff */
[----:B------:R-:W-:Y:S01]  /*7630*/  FMUL R11, R24, R11 ;  /* 0x0000000b180b7220 */ /* 0x000fe20000400000 */
[C---:B------:R-:W-:Y:S01]  /*7640*/  SHF.L.U32 R0, R36.reuse, 0x10, RZ ;  /* 0x0000001024007819 */ /* 0x040fe200000006ff */
[C---:B------:R-:W-:Y:S01]  /*7650*/  FFMA R6, R27.reuse, R2, R6 ;  /* 0x000000021b067223 */ /* 0x040fe20000000006 */
[----:B------:R-:W-:Y:S01]  /*7660*/  LOP3.LUT R2, R36, 0xffff0000, RZ, 0xc0, !PT ;  /* 0xffff000024027812 */ /* 0x000fe200078ec0ff */
[----:B------:R-:W-:Y:S01]  /*7670*/  FFMA R11, R27, R3, R11 ;  /* 0x000000031b0b7223 */ /* 0x000fe2000000000b */
[----:B------:R-:W-:Y:S01]  /*7680*/  SHF.L.U32 R3, R37, 0x10, RZ ;  /* 0x0000001025037819 */ /* 0x000fe200000006ff */
[C---:B------:R-:W-:Y:S01]  /*7690*/  FMUL R9, R24.reuse, R13 ;  /* 0x0000000d18097220 */ /* 0x040fe20000400000 */
[----:B------:R-:W-:Y:S01]  /*76a0*/  F2FP.BF16.F32.PACK_AB R34, R5, R4 ;  /* 0x000000040522723e */ /* 0x000fe200000010ff */
[----:B------:R-:W-:Y:S01]  /*76b0*/  FMUL R10, R24, R14 ;  /* 0x0000000e180a7220 */ /* 0x000fe20000400000 */
[----:B------:R-:W-:Y:S01]  /*76c0*/  SHF.L.U32 R4, R39, 0x10, RZ ;  /* 0x0000001027047819 */ /* 0x000fe200000006ff */
[----:B------:R-:W-:Y:S01]  /*76d0*/  FFMA R8, R27, R0, R8 ;  /* 0x000000001b087223 */ /* 0x000fe20000000008 */
[----:B------:R-:W-:Y:S01]  /*76e0*/  LOP3.LUT R0, R37, 0xffff0000, RZ, 0xc0, !PT ;  /* 0xffff000025007812 */ /* 0x000fe200078ec0ff */
[C---:B------:R-:W-:Y:S01]  /*76f0*/  FFMA R9, R27.reuse, R2, R9 ;  /* 0x000000021b097223 */ /* 0x040fe20000000009 */
[C---:B------:R-:W-:Y:S01]  /*7700*/  SHF.L.U32 R2, R38.reuse, 0x10, RZ ;  /* 0x0000001026027819 */ /* 0x040fe200000006ff */
[----:B------:R-:W-:Y:S01]  /*7710*/  FFMA R10, R27, R3, R10 ;  /* 0x000000031b0a7223 */ /* 0x000fe2000000000a */
[----:B------:R-:W-:Y:S01]  /*7720*/  LOP3.LUT R3, R38, 0xffff0000, RZ, 0xc0, !PT ;  /* 0xffff000026037812 */ /* 0x000fe200078ec0ff */
[C---:B------:R-:W-:Y:S01]  /*7730*/  FMUL R15, R24.reuse, R15 ;  /* 0x0000000f180f7220 */ /* 0x040fe20000400000 */
[----:B------:R-:W-:Y:S01]  /*7740*/  LOP3.LUT R5, R39, 0xffff0000, RZ, 0xc0, !PT ;  /* 0xffff000027057812 */ /* 0x000fe200078ec0ff */
[C---:B------:R-:W-:Y:S01]  /*7750*/  FMUL R13, R24.reuse, R17 ;  /* 0x00000011180d7220 */ /* 0x040fe20000400000 */
[----:B------:R-:W-:Y:S01]  /*7760*/  F2FP.BF16.F32.PACK_AB R35, R11, R6 ;  /* 0x000000060b23723e */ /* 0x000fe200000010ff */
[C---:B------:R-:W-:Y:S01]  /*7770*/  FMUL R14, R24.reuse, R18 ;  /* 0x00000012180e7220 */ /* 0x040fe20000400000 */
[C---:B------:R-:W-:Y:S01]  /*7780*/  FFMA R15, R27.reuse, R0, R15 ;  /* 0x000000001b0f7223 */ /* 0x040fe2000000000f */
[----:B------:R-:W-:Y:S01]  /*7790*/  FMUL R19, R24, R19 ;  /* 0x0000001318137220 */ /* 0x000fe20000400000 */
[----:B------:R-:W-:Y:S01]  /*77a0*/  FFMA R12, R27, R2, R12 ;  /* 0x000000021b0c7223 */ /* 0x000fe2000000000c */
[----:B------:R3:W-:Y:S01]  /*77b0*/  STSM.16.M88.4 [R60+0x1400], R32 ;  /* 0x001400203c007844 */ /* 0x0007e20000000200 */
[----:B------:R-:W-:Y:S01]  /*77c0*/  F2FP.BF16.F32.PACK_AB R8, R9, R8 ;  /* 0x000000080908723e */ /* 0x000fe200000010ff */
[----:B------:R-:W-:Y:S01]  /*77d0*/  FFMA R13, R27, R3, R13 ;  /* 0x000000031b0d7223 */ /* 0x000fe2000000000d */
[----:B------:R-:W-:Y:S01]  /*77e0*/  F2FP.BF16.F32.PACK_AB R9, R15, R10 ;  /* 0x0000000a0f09723e */ /* 0x000fe200000010ff */
[C---:B------:R-:W-:Y:S01]  /*77f0*/  FFMA R14, R27.reuse, R4, R14 ;  /* 0x000000041b0e7223 */ /* 0x040fe2000000000e */
[----:B------:R-:W-:Y:S01]  /*7800*/  FFMA R19, R27, R5, R19 ;  /* 0x000000051b137223 */ /* 0x000fe20000000013 */
[----:B------:R-:W-:Y:S02]  /*7810*/  MOV R0, UR46 ;  /* 0x0000002e00007c02 */ /* 0x000fe40008000f00 */
[----:B------:R-:W-:Y:S02]  /*7820*/  F2FP.BF16.F32.PACK_AB R10, R13, R12 ;  /* 0x0000000c0d0a723e */ /* 0x000fe400000010ff */
[----:B------:R-:W-:Y:S02]  /*7830*/  F2FP.BF16.F32.PACK_AB R11, R19, R14 ;  /* 0x0000000e130b723e */ /* 0x000fe400000010ff */
[----:B------:R-:W-:Y:S02]  /*7840*/  @P6 LEA R0, R0, UR44, 0x3 ;  /* 0x0000002c00006c11 */ /* 0x000fe4000f8e18ff */
[----:B------:R-:W-:Y:S01]  /*7850*/  LEA R2, R61, UR44, 0x3 ;  /* 0x0000002c3d027c11 */ /* 0x000fe2000f8e18ff */
[----:B------:R3:W-:Y:S01]  /*7860*/  STSM.16.M88.4 [R59+0x1400], R8 ;  /* 0x001400083b007844 */ /* 0x0007e20000000200 */
[----:B------:R-:W-:Y:S02]  /*7870*/  @P6 IADD3 R0, PT, PT, R0, 0x130, RZ ;  /* 0x0000013000006810 */ /* 0x000fe40007ffe0ff */
[----:B------:R-:W-:Y:S01]  /*7880*/  @P6 SHF.L.U32 R3, R55, 0x1f, RZ ;  /* 0x0000001f37036819 */ /* 0x000fe200000006ff */
[----:B------:R-:W-:Y:S01]  /*7890*/  @!PT LDS RZ, [RZ] ;  /* 0x00000000fffff984 */ /* 0x000fe20000000800 */
[----:B------:R-:W-:Y:S01]  /*78a0*/  @!PT LDS RZ, [RZ] ;  /* 0x00000000fffff984 */ /* 0x000fe20000000800 */
[----:B------:R-:W-:Y:S01]  /*78b0*/  @!PT LDS RZ, [RZ] ;  /* 0x00000000fffff984 */ /* 0x000fe20000000800 */
[----:B------:R-:W-:Y:S01]  /*78c0*/  @!PT LDS RZ, [RZ] ;  /* 0x00000000fffff984 */ /* 0x000fe20000000800 */
[----:B------:R4:W-:Y:S06]  /*78d0*/  MEMBAR.ALL.CTA ;  /* 0x0000000000007992 */ /* 0x0009ec0000008000 */
[----:B----4-:R-:W4:Y:S01]  /*78e0*/  FENCE.VIEW.ASYNC.S ;  /* 0x00000000000073c6 */ /* 0x010f220000000000 */
[----:B-1----:R-:W-:Y:S01]  /*78f0*/  @P6 PRMT R0, R65, 0x654, R0 ;  /* 0x0000065441006816 */ /* 0x002fe20000000000 */
[----:B----4-:R-:W-:Y:S06]  /*7900*/  BAR.SYNC.DEFER_BLOCKING 0x1, 0x80 ;  /* 0x0042000000007b1d */ /* 0x010fec0000010000 */
[----:B------:R-:W-:Y:S05]  /*7910*/  @P0 BRA `(.L_x_129) ;  /* 0x0000000000280947 */ /* 0x000fea0003800000 */
[----:B------:R-:W1:Y:S01]  /*7920*/  LDCU.64 UR6, c[0x0][0x348] ;  /* 0x00006900ff0677ac */ /* 0x000e620008000a00 */
[----:B------:R-:W-:Y:S02]  /*7930*/  UIADD3 UR9, UPT, UPT, UR49, 0x20, URZ ;  /* 0x0000002031097890 */ /* 0x000fe4000fffe0ff */
[----:B------:R-:W-:Y:S01]  /*7940*/  UIADD3 UR8, UPT, UPT, UR44, 0x1400, URZ ;  /* 0x000014002c087890 */ /* 0x000fe2000fffe0ff */
[----:B------:R-:W-:Y:S01]  /*7950*/  UMOV UR10, UR50 ;  /* 0x00000032000a7c82 */ /* 0x000fe20008000000 */
[----:B------:R-:W-:Y:S01]  /*7960*/  UMOV UR11, UR36 ;  /* 0x00000024000b7c82 */ /* 0x000fe20008000000 */
[----:B-1----:R-:W-:Y:S04]  /*7970*/  UIADD3 UR4, UP0, UPT, UR6, 0x680, URZ ;  /* 0x0000068006047890 */ /* 0x002fe8000ff1e0ff */
[----:B------:R-:W-:Y:S09]  /*7980*/  UIADD3.X UR5, UPT, UPT, URZ, UR7, URZ, UP0, !UPT ;  /* 0x00000007ff057290 */ /* 0x000ff200087fe4ff */
[----:B------:R1:W-:Y:S01]  /*7990*/  UTMASTG.3D [UR8], [UR4] ;  /* 0x00000008040073b5 */ /* 0x0003e20008010000 */
[----:B------:R0:W-:Y:S01]  /*79a0*/  UTMACMDFLUSH ;  /* 0x00000000000079b7 */ /* 0x0001e20000000000 */
[----:B-1----:R-:W-:Y:S04]  /*79b0*/  DEPBAR.LE SB0, 0x1 ;  /* 0x000080400000791a */ /* 0x002fe80000000000 */
.L_x_129:
[----:B------:R-:W-:Y:S05]  /*79c0*/  BSYNC.RECONVERGENT B0 ;  /* 0x0000000000007941 */ /* 0x000fea0003800200 */
.L_x_128:
[----:B------:R-:W-:Y:S01]  /*79d0*/  BAR.SYNC.DEFER_BLOCKING 0x1, 0x80 ;  /* 0x0042000000007b1d */ /* 0x000fe20000010000 */
[----:B------:R-:W-:Y:S04]  /*79e0*/  UIADD3 UR4, UPT, UPT, UR46, 0x1, URZ ;  /* 0x000000012e047890 */ /* 0x000fe8000fffe0ff */
[----:B------:R-:W-:Y:S04]  /*79f0*/  UISETP.NE.AND UP0, UPT, UR4, 0x4, UPT ;  /* 0x000000040400788c */ /* 0x000fe8000bf05270 */
[----:B------:R-:W-:Y:S01]  /*7a00*/  USEL UR45, UR4, URZ, UP0 ;  /* 0x000000ff042d7287 */ /* 0x000fe20008000000 */
[----:B------:R1:W-:Y:S01]  /*7a10*/  @P6 SYNCS.ARRIVE.TRANS64.RED.A1T0 RZ, [R0+URZ], RZ ;  /* 0x000000ff00ff69a7 */ /* 0x0003e200081004ff */
[----:B------:R-:W-:Y:S01]  /*7a20*/  BSSY B1, `(.L_x_130) ;  /* 0x0000014000017945 */ /* 0x000fe20003800000 */
[----:B------:R-:W4:Y:S02]  /*7a30*/  @P6 SYNCS.PHASECHK.TRANS64.TRYWAIT P0, [R2+URZ+0x110], R3 ;  /* 0x00011003020065a7 */ /* 0x000f2400080011ff */
[----:B----4-:R-:W-:Y:S01]  /*7a40*/  @P6 SEL R63, RZ, 0x1, !P0 ;  /* 0x00000001ff3f6807 */ /* 0x010fe20004000000 */
[----:B-1----:R-:W-:Y:S06]  /*7a50*/  @!P6 BRA `(.L_x_131) ;  /* 0x000000000040e947 */ /* 0x002fec0003800000 */
[----:B------:R-:W-:Y:S01]  /*7a60*/  ISETP.NE.AND P1, PT, R64, RZ, PT ;  /* 0x000000ff4000720c */ /* 0x000fe20003f25270 */
[----:B------:R-:W-:Y:S01]  /*7a70*/  BSSY B0, `(.L_x_132) ;  /* 0x0000009000007945 */ /* 0x000fe20003800000 */
[----:B------:R-:W-:Y:S11]  /*7a80*/  ISETP.NE.AND P0, PT, R63, RZ, PT ;  /* 0x000000ff3f00720c */ /* 0x000ff60003f05270 */
[----:B------:R-:W-:Y:S05]  /*7a90*/  @P1 IMAD R3, R61, 0x1000, R62 ;  /* 0x000010003d031824 */ /* 0x000fea00078e023e */
[----:B------:R-:W-:Y:S05]  /*7aa0*/  @P1 IADD3 R0, PT, PT, R3, UR44, RZ ;  /* 0x0000002c03001c10 */ /* 0x000fea000fffe0ff */
[----:B------:R-:W-:Y:S01]  /*7ab0*/  @P1 IMAD.IADD R0, R56, 0x1, R0 ;  /* 0x0000000138001824 */ /* 0x000fe200078e0200 */
[----:B------:R-:W-:Y:S06]  /*7ac0*/  @P0 BRA `(.L_x_133) ;  /* 0x00000000000c0947 */ /* 0x000fec0003800000 */
[----:B------:R-:W-:Y:S04]  /*7ad0*/  SHF.L.U32 R4, R55, 0x1f, RZ ;  /* 0x0000001f37047819 */ /* 0x000fe800000006ff */
[----:B------:R-:W1:Y:S02]  /*7ae0*/  SYNCS.PHASECHK.TRANS64.TRYWAIT P0, [R2+URZ+0x110], R4 ;  /* 0x00011004020075a7 */ /* 0x000e6400080011ff */
[----:B-1----:R-:W-:Y:S05]  /*7af0*/  @!P0 BRA `(.L_x_134) ;  /* 0x0000002000d08947 */ /* 0x002fea0003800000 */
.L_x_133:
[----:B------:R-:W-:Y:S05]  /*7b00*/  BSYNC B0 ;  /* 0x0000000000007941 */ /* 0x000fea0003800000 */
.L_x_132:
[----:B------:R-:W-:Y:S02]  /*7b10*/  ISETP.NE.AND P0, PT, R64, RZ, PT ;  /* 0x000000ff4000720c */ /* 0x000fe40003f05270 */
[----:B------:R-:W-:Y:S11]  /*7b20*/  IADD3 R61, PT, PT, R61, 0x1, RZ ;  /* 0x000000013d3d7810 */ /* 0x000ff60007ffe0ff */
[----:B------:R-:W-:Y:S05]  /*7b30*/  @P0 WARPSYNC.ALL ;  /* 0x0000000000000948 */ /* 0x000fea0003800000 */
[----:B------:R4:W1:Y:S04]  /*7b40*/  @P0 LDSM.16.M88.4 R28, [R3+UR44+0x400] ;  /* 0x0004002c031c083b */ /* 0x0008680008000200 */
[----:B------:R4:W1:Y:S02]  /*7b50*/  @P0 LDSM.16.M88.4 R36, [R0+0x400] ;  /* 0x000400000024083b */ /* 0x0008640000000200 */
.L_x_131:
[----:B------:R-:W-:Y:S05]  /*7b60*/  BSYNC B1 ;  /* 0x0000000000017941 */ /* 0x000fea0003800000 */
.L_x_130:
[----:B----4-:R-:W-:Y:S05]  /*7b70*/  VIADD R0, R25, 0x40 ;  /* 0x0000004019007836 */ /* 0x010fea0000000000 */
[----:B------:R-:W-:Y:S04]  /*7b80*/  SHF.R.U32.HI R0, RZ, 0x15, R0 ;  /* 0x00000015ff007819 */ /* 0x000fe80000011600 */
[----:B------:R-:W-:Y:S11]  /*7b90*/  LOP3.LUT P0, RZ, R0, 0x3, R46, 0x48, !PT ;  /* 0x0000000300ff7812 */ /* 0x000ff6000780482e */
[----:B------:R-:W-:Y:S02]  /*7ba0*/  @!UPT UIADD3 URZ, UPT, UPT, URZ, URZ, URZ ;  /* 0x000000fffffff290 */ /* 0x000fe4000fffe0ff */
[----:B------:R-:W-:Y:S05]  /*7bb0*/  @!P0 BRA `(.L_x_135) ;  /* 0x0000000000408947 */ /* 0x000fea0003800000 */
[----:B------:R-:W4:Y:S01]  /*7bc0*/  LDCU.64 UR8, c[0x4][0x70] ;  /* 0x01000e00ff0877ac */ /* 0x000f220008000a00 */
[----:B------:R-:W-:Y:S01]  /*7bd0*/  MOV R3, 0x0 ;  /* 0x0000000000037802 */ /* 0x000fe20000000f00 */
[----:B------:R-:W-:Y:S02]  /*7be0*/  HFMA2 R12, -RZ, RZ, 0, 5.9604644775390625e-08 ;  /* 0x00000001ff0c7431 */ /* 0x000fe400000001ff */
[----:B---3--:R-:W-:Y:S02]  /*7bf0*/  IMAD.MOV.U32 R8, RZ, RZ, 0x192 ;  /* 0x00000192ff087424 */ /* 0x008fe400078e00ff */
[----:B------:R-:W-:Y:S01]  /*7c00*/  IMAD.MOV.U32 R13, RZ, RZ, RZ ;  /* 0x000000ffff0d7224 */ /* 0x000fe200078e00ff */
[----:B------:R-:W3:Y:S01]  /*7c10*/  LDCU.64 UR6, c[0x4][0x78] ;  /* 0x01000f00ff0677ac */ /* 0x000ee20008000a00 */
[----:B-1----:R-:W1:Y:S01]  /*7c20*/  LDC.64 R2, c[0x4][R3] ;  /* 0x0100000003027b82 */ /* 0x002e620000000a00 */
[----:B------:R-:W5:Y:S01]  /*7c30*/  LDCU.64 UR4, c[0x4][0x10] ;  /* 0x01000200ff0477ac */ /* 0x000f620008000a00 */
[----:B----4-:R-:W-:Y:S01]  /*7c40*/  MOV R5, UR9 ;  /* 0x0000000900057c02 */ /* 0x010fe20008000f00 */
[----:B------:R-:W-:Y:S01]  /*7c50*/  IMAD.U32 R4, RZ, RZ, UR8 ;  /* 0x00000008ff047e24 */ /* 0x000fe2000f8e00ff */
[----:B---3--:R-:W-:Y:S01]  /*7c60*/  MOV R7, UR7 ;  /* 0x0000000700077c02 */ /* 0x008fe20008000f00 */
[----:B------:R-:W-:Y:S01]  /*7c70*/  IMAD.U32 R6, RZ, RZ, UR6 ;  /* 0x00000006ff067e24 */ /* 0x000fe2000f8e00ff */
[----:B-----5:R-:W-:Y:S01]  /*7c80*/  MOV R11, UR5 ;  /* 0x00000005000b7c02 */ /* 0x020fe20008000f00 */
[----:B------:R-:W-:Y:S02]  /*7c90*/  IMAD.U32 R10, RZ, RZ, UR4 ;  /* 0x00000004ff0a7e24 */ /* 0x000fe4000f8e00ff */
[----:B------:R-:W-:Y:S07]  /*7ca0*/  LEPC R20, `(.L_x_135) ;  /* 0x000000001014794e */ /* 0x000fee0000000000 */
[----:B-12---:R-:W-:Y:S05]  /*7cb0*/  CALL.ABS.NOINC R2 ;  /* 0x0000000002007343 */ /* 0x006fea0003c00000 */
.L_x_135:
[----:B-1----:R-:W-:Y:S01]  /*7cc0*/  SHF.L.U32 R3, R28, 0x10, RZ ;  /* 0x000000101c037819 */ /* 0x002fe200000006ff */
[----:B------:R-:W-:Y:S05]  /*7cd0*/  WARPSYNC.ALL ;  /* 0x0000000000007948 */ /* 0x000fea0003800000 */
[----:B------:R-:W-:Y:S01]  /*7ce0*/  R2UR UR4, R25 ;  /* 0x00000000190472ca */ /* 0x000fe200000e0000 */
[----:B------:R-:W-:Y:S01]  /*7cf0*/  BSSY.RECONVERGENT B0, `(.L_x_136) ;  /* 0x0000055000007945 */ /* 0x000fe20003800200 */
[C---:B------:R-:W-:Y:S02]  /*7d00*/  SHF.L.U32 R20, R29.reuse, 0x10, RZ ;  /* 0x000000101d147819 */ /* 0x040fe400000006ff */
[----:B------:R-:W-:Y:S02]  /*7d10*/  LOP3.LUT R21, R29, 0xffff0000, RZ, 0xc0, !PT ;  /* 0xffff00001d157812 */ /* 0x000fe400078ec0ff */
[----:B------:R-:W-:Y:S02]  /*7d20*/  ISETP.NE.AND P6, PT, R58, RZ, PT ;  /* 0x000000ff3a00720c */ /* 0x000fe40003fc5270 */
[----:B------:R-:W-:Y:S05]  /*7d30*/  ISETP.NE.AND P0, PT, R57, RZ, PT ;  /* 0x000000ff3900720c */ /* 0x000fea0003f05270 */
[----:B---3--:R-:W1:Y:S02]  /*7d40*/  LDTM.16dp256bit.x4 R4, tmem[UR4+0x40] ;  /* 0x00004004000479ee */ /* 0x008e640008120000 */
[----:B-1----:R-:W-:Y:S01]  /*7d50*/  FMUL R0, R24, R4 ;  /* 0x0000000418007220 */ /* 0x002fe20000400000 */
[----:B------:R-:W-:Y:S01]  /*7d60*/  LOP3.LUT R4, R28, 0xffff0000, RZ, 0xc0, !PT ;  /* 0xffff00001c047812 */ /* 0x000fe200078ec0ff */
[C---:B------:R-:W-:Y:S01]  /*7d70*/  FMUL R2, R24.reuse, R5 ;  /* 0x0000000518027220 */ /* 0x040fe20000400000 */
        /* <DEDUP_REMOVED lines=26> */
[----:B------:R-:W-:Y:S01]  /*7f20*/  FMUL R10, R24, R14 ;  /* 0x0000000e180a7220 */ /* 0x000fe20000400000 */
[----:B------:R-:W-:Y:S01]  /*7f30*/  SHF.L.U32 R4, R39, 0x10, RZ ;  /* 0x0000001027047819 */ /* 0x000fe200000006ff */
[----:B------:R-:W-:Y:S01]  /*7f40*/  FFMA R11, R27, R16, R11 ;  /* 0x000000101b0b7223 */ /* 0x000fe2000000000b */
[----:B------:R-:W-:Y:S01]  /*7f50*/  LOP3.LUT R5, R39, 0xffff0000, RZ, 0xc0, !PT ;  /* 0xffff000027057812 */ /* 0x000fe200078ec0ff */
[----:B------:R-:W-:Y:S01]  /*7f60*/  FFMA R8, R27, R0, R8 ;  /* 0x000000001b087223 */ /* 0x000fe20000000008 */
[----:B------:R-:W-:Y:S01]  /*7f70*/  LOP3.LUT R0, R37, 0xffff0000, RZ, 0xc0, !PT ;  /* 0xffff000025007812 */ /* 0x000fe200078ec0ff */
[C---:B------:R-:W-:Y:S01]  /*7f80*/  FFMA R9, R27.reuse, R2, R9 ;  /* 0x000000021b097223 */ /* 0x040fe20000000009 */
[C---:B------:R-:W-:Y:S01]  /*7f90*/  SHF.L.U32 R2, R38.reuse, 0x10, RZ ;  /* 0x0000001026027819 */ /* 0x040fe200000006ff */
[----:B------:R-:W-:Y:S01]  /*7fa0*/  FFMA R10, R27, R3, R10 ;  /* 0x000000031b0a7223 */ /* 0x000fe2000000000a */
[----:B------:R-:W-:Y:S01]  /*7fb0*/  LOP3.LUT R3, R38, 0xffff0000, RZ, 0xc0, !PT ;  /* 0xffff000026037812 */ /* 0x000fe200078ec0ff */
[C---:B------:R-:W-:Y:S01]  /*7fc0*/  FMUL R15, R24.reuse, R15 ;  /* 0x0000000f180f7220 */ /* 0x040fe20000400000 */
[----:B------:R-:W-:Y:S01]  /*7fd0*/  F2FP.BF16.F32.PACK_AB R35, R11, R6 ;  /* 0x000000060b23723e */ /* 0x000fe200000010ff */
[C---:B------:R-:W-:Y:S01]  /*7fe0*/  FMUL R13, R24.reuse, R17 ;  /* 0x00000011180d7220 */ /* 0x040fe20000400000 */
[C---:B------:R-:W-:Y:S01]  /*7ff0*/  FMUL R14, R24.reuse, R18 ;  /* 0x00000012180e7220 */ /* 0x040fe20000400000 */
[----:B------:R-:W-:Y:S01]  /*8000*/  FFMA R15, R27, R0, R15 ;  /* 0x000000001b0f7223 */ /* 0x000fe2000000000f */
[----:B------:R-:W-:Y:S01]  /*8010*/  FMUL R19, R24, R19 ;  /* 0x0000001318137220 */ /* 0x000fe20000400000 */
[----:B------:R1:W-:Y:S01]  /*8020*/  STSM.16.M88.4 [R60+0x2400], R32 ;  /* 0x002400203c007844 */ /* 0x0003e20000000200 */
[----:B------:R-:W-:Y:S01]  /*8030*/  F2FP.BF16.F32.PACK_AB R8, R9, R8 ;  /* 0x000000080908723e */ /* 0x000fe200000010ff */
[----:B------:R-:W-:Y:S01]  /*8040*/  FFMA R12, R27, R2, R12 ;  /* 0x000000021b0c7223 */ /* 0x000fe2000000000c */
[----:B------:R-:W-:Y:S01]  /*8050*/  F2FP.BF16.F32.PACK_AB R9, R15, R10 ;  /* 0x0000000a0f09723e */ /* 0x000fe200000010ff */
[C---:B------:R-:W-:Y:S01]  /*8060*/  FFMA R13, R27.reuse, R3, R13 ;  /* 0x000000031b0d7223 */ /* 0x040fe2000000000d */
        /* <DEDUP_REMOVED lines=15> */
[----:B---3--:R-:W3:Y:S01]  /*8160*/  FENCE.VIEW.ASYNC.S ;  /* 0x00000000000073c6 */ /* 0x008ee20000000000 */
[----:B------:R-:W-:Y:S01]  /*8170*/  @P6 PRMT R0, R65, 0x654, R0 ;  /* 0x0000065441006816 */ /* 0x000fe20000000000 */
[----:B---3--:R-:W-:Y:S06]  /*8180*/  BAR.SYNC.DEFER_BLOCKING 0x1, 0x80 ;  /* 0x0042000000007b1d */ /* 0x008fec0000010000 */
[----:B------:R-:W-:Y:S05]  /*8190*/  @P0 BRA `(.L_x_137) ;  /* 0x0000000000280947 */ /* 0x000fea0003800000 */
[----:B------:R-:W3:Y:S01]  /*81a0*/  LDCU.64 UR6, c[0x0][0x348] ;  /* 0x00006900ff0677ac */ /* 0x000ee20008000a00 */
[----:B------:R-:W-:Y:S02]  /*81b0*/  UIADD3 UR9, UPT, UPT, UR49, 0x40, URZ ;  /* 0x0000004031097890 */ /* 0x000fe4000fffe0ff */
[----:B------:R-:W-:Y:S01]  /*81c0*/  UIADD3 UR8, UPT, UPT, UR44, 0x2400, URZ ;  /* 0x000024002c087890 */ /* 0x000fe2000fffe0ff */
[----:B------:R-:W-:Y:S01]  /*81d0*/  UMOV UR10, UR50 ;  /* 0x00000032000a7c82 */ /* 0x000fe20008000000 */
[----:B------:R-:W-:Y:S01]  /*81e0*/  UMOV UR11, UR36 ;  /* 0x00000024000b7c82 */ /* 0x000fe20008000000 */
[----:B---3--:R-:W-:Y:S04]  /*81f0*/  UIADD3 UR4, UP0, UPT, UR6, 0x680, URZ ;  /* 0x0000068006047890 */ /* 0x008fe8000ff1e0ff */
[----:B------:R-:W-:Y:S09]  /*8200*/  UIADD3.X UR5, UPT, UPT, URZ, UR7, URZ, UP0, !UPT ;  /* 0x00000007ff057290 */ /* 0x000ff200087fe4ff */
[----:B------:R3:W-:Y:S01]  /*8210*/  UTMASTG.3D [UR8], [UR4] ;  /* 0x00000008040073b5 */ /* 0x0007e20008010000 */
[----:B------:R0:W-:Y:S01]  /*8220*/  UTMACMDFLUSH ;  /* 0x00000000000079b7 */ /* 0x0001e20000000000 */
[----:B---3--:R-:W-:Y:S04]  /*8230*/  DEPBAR.LE SB0, 0x1 ;  /* 0x000080400000791a */ /* 0x008fe80000000000 */
.L_x_137:
[----:B------:R-:W-:Y:S05]  /*8240*/  BSYNC.RECONVERGENT B0 ;  /* 0x0000000000007941 */ /* 0x000fea0003800200 */
.L_x_136:
        /* <DEDUP_REMOVED lines=8> */
[----:B---3--:R-:W-:Y:S06]  /*82d0*/  @!P6 BRA `(.L_x_139) ;  /* 0x000000000040e947 */ /* 0x008fec0003800000 */
        /* <DEDUP_REMOVED lines=8> */
[----:B------:R-:W3:Y:S02]  /*8360*/  SYNCS.PHASECHK.TRANS64.TRYWAIT P0, [R3+URZ+0x110], R0 ;  /* 0x00011000030075a7 */ /* 0x000ee400080011ff */
[----:B---3--:R-:W-:Y:S05]  /*8370*/  @!P0 BRA `(.L_x_142) ;  /* 0x0000001800c48947 */ /* 0x008fea0003800000 */
.L_x_141:
[----:B------:R-:W-:Y:S05]  /*8380*/  BSYNC B0 ;  /* 0x0000000000007941 */ /* 0x000fea0003800000 */
.L_x_140:
[----:B------:R-:W-:Y:S11]  /*8390*/  ISETP.NE.AND P0, PT, R64, RZ, PT ;  /* 0x000000ff4000720c */ /* 0x000ff60003f05270 */
[----:B------:R-:W-:Y:S02]  /*83a0*/  @!UPT UIADD3 URZ, UPT, UPT, URZ, URZ, URZ ;  /* 0x000000fffffff290 */ /* 0x000fe4000fffe0ff */
[----:B------:R-:W-:Y:S05]  /*83b0*/  @P0 WARPSYNC.ALL ;  /* 0x0000000000000948 */ /* 0x000fea0003800000 */
[----:B------:R4:W1:Y:S04]  /*83c0*/  @P0 LDSM.16.M88.4 R28, [R61+UR44+0x400] ;  /* 0x0004002c3d1c083b */ /* 0x0008680008000200 */
[----:B------:R4:W1:Y:S02]  /*83d0*/  @P0 LDSM.16.M88.4 R36, [R2+0x400] ;  /* 0x000400000224083b */ /* 0x0008640000000200 */
.L_x_139:
[----:B------:R-:W-:Y:S05]  /*83e0*/  BSYNC B1 ;  /* 0x0000000000017941 */ /* 0x000fea0003800000 */
.L_x_138:
[----:B---3--:R-:W-:Y:S05]  /*83f0*/  VIADD R0, R25, 0x60 ;  /* 0x0000006019007836 */ /* 0x008fea0000000000 */
[----:B------:R-:W-:Y:S04]  /*8400*/  SHF.R.U32.HI R0, RZ, 0x15, R0 ;  /* 0x00000015ff007819 */ /* 0x000fe80000011600 */
[----:B------:R-:W-:Y:S11]  /*8410*/  LOP3.LUT P0, RZ, R0, 0x3, R46, 0x48, !PT ;  /* 0x0000000300ff7812 */ /* 0x000ff6000780482e */
[----:B------:R-:W-:Y:S02]  /*8420*/  @!UPT UIADD3 URZ, UPT, UPT, URZ, URZ, URZ ;  /* 0x000000fffffff290 */ /* 0x000fe4000fffe0ff */
[----:B------:R-:W-:Y:S05]  /*8430*/  @!P0 BRA `(.L_x_143) ;  /* 0x0000000000408947 */ /* 0x000fea0003800000 */
[----:B------:R-:W3:Y:S01]  /*8440*/  LDCU.64 UR8, c[0x4][0x70] ;  /* 0x01000e00ff0877ac */ /* 0x000ee20008000a00 */
[----:B------:R-:W-:Y:S01]  /*8450*/  MOV R3, 0x0 ;  /* 0x0000000000037802 */ /* 0x000fe20000000f00 */
[----:B------:R-:W-:Y:S02]  /*8460*/  HFMA2 R12, -RZ, RZ, 0, 5.9604644775390625e-08 ;  /* 0x00000001ff0c7431 */ /* 0x000fe400000001ff */
[----:B-1----:R-:W-:Y:S02]  /*8470*/  IMAD.MOV.U32 R8, RZ, RZ, 0x192 ;  /* 0x00000192ff087424 */ /* 0x002fe400078e00ff */
[----:B------:R-:W-:Y:S01]  /*8480*/  IMAD.MOV.U32 R13, RZ, RZ, RZ ;  /* 0x000000ffff0d7224 */ /* 0x000fe200078e00ff */
[----:B------:R-:W1:Y:S01]  /*8490*/  LDCU.64 UR6, c[0x4][0x78] ;  /* 0x01000f00ff0677ac */ /* 0x000e620008000a00 */
[----:B----4-:R-:W4:Y:S01]  /*84a0*/  LDC.64 R2, c[0x4][R3] ;  /* 0x0100000003027b82 */ /* 0x010f220000000a00 */
        /* <DEDUP_REMOVED lines=9> */
.L_x_143:
[----:B------:R-:W-:Y:S01]  /*8540*/  ISETP.NE.AND P0, PT, R57, RZ, PT ;  /* 0x000000ff3900720c */ /* 0x000fe20003f05270 */
[----:B------:R-:W-:Y:S05]  /*8550*/  WARPSYNC.ALL ;  /* 0x0000000000007948 */ /* 0x000fea0003800000 */
[----:B------:R-:W-:Y:S01]  /*8560*/  R2UR UR4, R25 ;  /* 0x00000000190472ca */ /* 0x000fe200000e0000 */
[----:B------:R-:W3:Y:S01]  /*8570*/  S2UR UR5, SR_CgaCtaId ;  /* 0x00000000000579c3 */ /* 0x000ee20000008800 */
[C---:B-1----:R-:W-:Y:S01]  /*8580*/  SHF.L.U32 R0, R28.reuse, 0x10, RZ ;  /* 0x000000101c007819 */ /* 0x042fe200000006ff */
[----:B------:R-:W-:Y:S01]  /*8590*/  BSSY.RECONVERGENT B0, `(.L_x_144) ;  /* 0x0000052000007945 */ /* 0x000fe20003800200 */
[----:B----4-:R-:W-:Y:S02]  /*85a0*/  LOP3.LUT R2, R28, 0xffff0000, RZ, 0xc0, !PT ;  /* 0xffff00001c027812 */ /* 0x010fe400078ec0ff */
[C---:B------:R-:W-:Y:S02]  /*85b0*/  SHF.L.U32 R3, R29.reuse, 0x10, RZ ;  /* 0x000000101d037819 */ /* 0x040fe400000006ff */
[----:B------:R-:W-:Y:S02]  /*85c0*/  LOP3.LUT R20, R29, 0xffff0000, RZ, 0xc0, !PT ;  /* 0xffff00001d147812 */ /* 0x000fe400078ec0ff */
[C---:B------:R-:W-:Y:S02]  /*85d0*/  SHF.L.U32 R21, R30.reuse, 0x10, RZ ;  /* 0x000000101e157819 */ /* 0x040fe400000006ff */
[----:B------:R-:W-:Y:S01]  /*85e0*/  LOP3.LUT R25, R30, 0xffff0000, RZ, 0xc0, !PT ;  /* 0xffff00001e197812 */ /* 0x000fe200078ec0ff */
[----:B------:R-:W1:Y:S01]  /*85f0*/  LDTM.16dp256bit.x4 R4, tmem[UR4+0x60] ;  /* 0x00006004000479ee */ /* 0x000e620008120000 */
[----:B------:R-:W-:Y:S01]  /*8600*/  R2UR UR4, R26 ;  /* 0x000000001a0472ca */ /* 0x000fe200000e0000 */
[----:B------:R-:W-:Y:S01]  /*8610*/  NOP ;  /* 0x0000000000007918 */ /* 0x000fe20000000000 */
[C---:B------:R-:W-:Y:S02]  /*8620*/  SHF.L.U32 R26, R31.reuse, 0x10, RZ ;  /* 0x000000101f1a7819 */ /* 0x040fe400000006ff */
[----:B------:R-:W-:Y:S02]  /*8630*/  LOP3.LUT R28, R31, 0xffff0000, RZ, 0xc0, !PT ;  /* 0xffff00001f1c7812 */ /* 0x000fe400078ec0ff */
[C---:B------:R-:W-:Y:S02]  /*8640*/  SHF.L.U32 R29, R36.reuse, 0x10, RZ ;  /* 0x00000010241d7819 */ /* 0x040fe400000006ff */
[----:B------:R-:W-:Y:S02]  /*8650*/  LOP3.LUT R30, R36, 0xffff0000, RZ, 0xc0, !PT ;  /* 0xffff0000241e7812 */ /* 0x000fe400078ec0ff */
[C---:B------:R-:W-:Y:S02]  /*8660*/  SHF.L.U32 R31, R37.reuse, 0x10, RZ ;  /* 0x00000010251f7819 */ /* 0x040fe400000006ff */
[----:B------:R-:W-:Y:S01]  /*8670*/  LOP3.LUT R32, R37, 0xffff0000, RZ, 0xc0, !PT ;  /* 0xffff000025207812 */ /* 0x000fe200078ec0ff */
[----:B------:R-:W-:Y:S01]  /*8680*/  UIADD3 UR4, UPT, UPT, UR4, 0x1a0, URZ ;  /* 0x000001a004047890 */ /* 0x000fe2000fffe0ff */
[C---:B------:R-:W-:Y:S02]  /*8690*/  SHF.L.U32 R33, R38.reuse, 0x10, RZ ;  /* 0x0000001026217819 */ /* 0x040fe400000006ff */
[----:B------:R-:W-:Y:S02]  /*86a0*/  LOP3.LUT R34, R38, 0xffff0000, RZ, 0xc0, !PT ;  /* 0xffff000026227812 */ /* 0x000fe400078ec0ff */
[C---:B------:R-:W-:Y:S02]  /*86b0*/  SHF.L.U32 R35, R39.reuse, 0x10, RZ ;  /* 0x0000001027237819 */ /* 0x040fe400000006ff */
[----:B------:R-:W-:Y:S01]  /*86c0*/  LOP3.LUT R36, R39, 0xffff0000, RZ, 0xc0, !PT ;  /* 0xffff000027247812 */ /* 0x000fe200078ec0ff */
[C---:B-1----:R-:W-:Y:S01]  /*86d0*/  FMUL R4, R24.reuse, R4 ;  /* 0x0000000418047220 */ /* 0x042fe20000400000 */
[----:B---3--:R-:W-:Y:S01]  /*86e0*/  UPRMT UR4, UR5, 0x654, UR4 ;  /* 0x0000065405047896 */ /* 0x008fe20008000004 */
[C---:B------:R-:W-:Y:S01]  /*86f0*/  FMUL R5, R24.reuse, R5 ;  /* 0x0000000518057220 */ /* 0x040fe20000400000 */
[C---:B------:R-:W-:Y:S01]  /*8700*/  FMUL R6, R24.reuse, R6 ;  /* 0x0000000618067220 */ /* 0x040fe20000400000 */
[C---:B------:R-:W-:Y:S01]  /*8710*/  FFMA R4, R27.reuse, R0, R4 ;  /* 0x000000001b047223 */ /* 0x040fe20000000004 */
[C---:B------:R-:W-:Y:S01]  /*8720*/  FMUL R7, R24.reuse, R7 ;  /* 0x0000000718077220 */ /* 0x040fe20000400000 */
[C---:B------:R-:W-:Y:S01]  /*8730*/  FFMA R5, R27.reuse, R2, R5 ;  /* 0x000000021b057223 */ /* 0x040fe20000000005 */
[C---:B------:R-:W-:Y:S01]  /*8740*/  FFMA R6, R27.reuse, R3, R6 ;  /* 0x000000031b067223 */ /* 0x040fe20000000006 */
[C---:B------:R-:W-:Y:S01]  /*8750*/  FMUL R8, R24.reuse, R8 ;  /* 0x0000000818087220 */ /* 0x040fe20000400000 */
[----:B------:R-:W-:Y:S01]  /*8760*/  FFMA R7, R27, R20, R7 ;  /* 0x000000141b077223 */ /* 0x000fe20000000007 */
[----:B------:R-:W-:Y:S01]  /*8770*/  SYNCS.ARRIVE.TRANS64.RED.A1T0 RZ, [UR4], RZ ;  /* 0x000000ffffff79a7 */ /* 0x000fe20008100404 */
[----:B------:R-:W-:Y:S01]  /*8780*/  F2FP.BF16.F32.PACK_AB R4, R5, R4 ;  /* 0x000000040504723e */ /* 0x000fe200000010ff */
[----:B------:R-:W-:Y:S01]  /*8790*/  FFMA R8, R27, R21, R8 ;  /* 0x000000151b087223 */ /* 0x000fe20000000008 */
[C---:B------:R-:W-:Y:S01]  /*87a0*/  FMUL R9, R24.reuse, R9 ;  /* 0x0000000918097220 */ /* 0x040fe20000400000 */
[----:B------:R-:W-:Y:S01]  /*87b0*/  F2FP.BF16.F32.PACK_AB R5, R7, R6 ;  /* 0x000000060705723e */ /* 0x000fe200000010ff */
[C---:B------:R-:W-:Y:S01]  /*87c0*/  FMUL R0, R24.reuse, R10 ;  /* 0x0000000a18007220 */ /* 0x040fe20000400000 */
[C---:B------:R-:W-:Y:S01]  /*87d0*/  FMUL R2, R24.reuse, R11 ;  /* 0x0000000b18027220 */ /* 0x040fe20000400000 */
[C---:B------:R-:W-:Y:S01]  /*87e0*/  FMUL R3, R24.reuse, R12 ;  /* 0x0000000c18037220 */ /* 0x040fe20000400000 */
[C---:B------:R-:W-:Y:S01]  /*87f0*/  FFMA R9, R27.reuse, R25, R9 ;  /* 0x000000191b097223 */ /* 0x040fe20000000009 */
[C---:B------:R-:W-:Y:S01]  /*8800*/  FMUL R10, R24.reuse, R13 ;  /* 0x0000000d180a7220 */ /* 0x040fe20000400000 */
[C---:B------:R-:W-:Y:S01]  /*8810*/  FFMA R0, R27.reuse, R26, R0 ;  /* 0x0000001a1b007223 */ /* 0x040fe20000000000 */
[C---:B------:R-:W-:Y:S01]  /*8820*/  FMUL R11, R24.reuse, R14 ;  /* 0x0000000e180b7220 */ /* 0x040fe20000400000 */
[C---:B------:R-:W-:Y:S01]  /*8830*/  FFMA R2, R27.reuse, R28, R2 ;  /* 0x0000001c1b027223 */ /* 0x040fe20000000002 */
[C---:B------:R-:W-:Y:S01]  /*8840*/  FMUL R15, R24.reuse, R15 ;  /* 0x0000000f180f7220 */ /* 0x040fe20000400000 */
[C---:B------:R-:W-:Y:S01]  /*8850*/  FMUL R12, R24.reuse, R16 ;  /* 0x00000010180c7220 */ /* 0x040fe20000400000 */
[C---:B------:R-:W-:Y:S01]  /*8860*/  FFMA R3, R27.reuse, R29, R3 ;  /* 0x0000001d1b037223 */ /* 0x040fe20000000003 */
[C---:B------:R-:W-:Y:S01]  /*8870*/  FMUL R13, R24.reuse, R17 ;  /* 0x00000011180d7220 */ /* 0x040fe20000400000 */
[C---:B------:R-:W-:Y:S01]  /*8880*/  FFMA R10, R27.reuse, R30, R10 ;  /* 0x0000001e1b0a7223 */ /* 0x040fe2000000000a */
[C---:B------:R-:W-:Y:S01]  /*8890*/  FMUL R14, R24.reuse, R18 ;  /* 0x00000012180e7220 */ /* 0x040fe20000400000 */
[C---:B------:R-:W-:Y:S01]  /*88a0*/  FFMA R11, R27.reuse, R31, R11 ;  /* 0x0000001f1b0b7223 */ /* 0x040fe2000000000b */
[C---:B------:R-:W-:Y:S01]  /*88b0*/  FFMA R15, R27.reuse, R32, R15 ;  /* 0x000000201b0f7223 */ /* 0x040fe2000000000f */
[----:B------:R-:W-:Y:S01]  /*88c0*/  FMUL R19, R24, R19 ;  /* 0x0000001318137220 */ /* 0x000fe20000400000 */
[C---:B------:R-:W-:Y:S01]  /*88d0*/  FFMA R12, R27.reuse, R33, R12 ;  /* 0x000000211b0c7223 */ /* 0x040fe2000000000c */
[C---:B------:R-:W-:Y:S01]  /*88e0*/  FFMA R13, R27.reuse, R34, R13 ;  /* 0x000000221b0d7223 */ /* 0x040fe2000000000d */
[C---:B------:R-:W-:Y:S01]  /*88f0*/  FFMA R14, R27.reuse, R35, R14 ;  /* 0x000000231b0e7223 */ /* 0x040fe2000000000e */
[----:B------:R-:W-:Y:S01]  /*8900*/  FFMA R19, R27, R36, R19 ;  /* 0x000000241b137223 */ /* 0x000fe20000000013 */
[----:B------:R-:W-:Y:S02]  /*8910*/  F2FP.BF16.F32.PACK_AB R6, R9, R8 ;  /* 0x000000080906723e */ /* 0x000fe400000010ff */
        /* <DEDUP_REMOVED lines=25> */
.L_x_145:
[----:B------:R-:W-:Y:S05]  /*8ab0*/  BSYNC.RECONVERGENT B0 ;  /* 0x0000000000007941 */ /* 0x000fea0003800200 */
.L_x_144:
[----:B------:R-:W-:Y:S01]  /*8ac0*/  BAR.SYNC.DEFER_BLOCKING 0x1, 0x80 ;  /* 0x0042000000007b1d */ /* 0x000fe20000010000 */
[----:B------:R-:W-:Y:S01]  /*8ad0*/  UISETP.NE.AND UP0, UPT, UR47, -0x4, UPT ;  /* 0xfffffffc2f00788c */ /* 0x000fe2000bf05270 */
[----:B------:R-:W-:Y:S08]  /*8ae0*/  IADD3 R22, PT, PT, R22, 0x1, RZ ;  /* 0x0000000116167810 */ /* 0x000ff00007ffe0ff */
[----:B------:R-:W-:Y:S05]  /*8af0*/  BRA.U !UP0, `(.L_x_146) ;  /* 0x0000000108247547 */ /* 0x000fea000b800000 */
[----:B------:R-:W-:Y:S01]  /*8b00*/  ISETP.NE.AND P0, PT, R58, RZ, PT ;  /* 0x000000ff3a00720c */ /* 0x000fe20003f05270 */
[----:B------:R-:W-:Y:S01]  /*8b10*/  IMAD.U32 R0, RZ, RZ, UR46 ;  /* 0x0000002eff007e24 */ /* 0x000fe2000f8e00ff */
[----:B------:R-:W-:Y:S04]  /*8b20*/  UIADD3 UR4, UPT, UPT, UR46, 0x1, URZ ;  /* 0x000000012e047890 */ /* 0x000fe8000fffe0ff */
[----:B------:R-:W-:Y:S04]  /*8b30*/  UISETP.NE.AND UP0, UPT, UR4, 0x4, UPT ;  /* 0x000000040400788c */ /* 0x000fe8000bf05270 */
[----:B------:R-:W-:Y:S03]  /*8b40*/  USEL UR46, UR4, URZ, UP0 ;  /* 0x000000ff042e7287 */ /* 0x000fe60008000000 */
[----:B------:R-:W-:Y:S05]  /*8b50*/  @P0 LEA R0, R0, UR44, 0x3 ;  /* 0x0000002c00000c11 */ /* 0x000fea000f8e18ff */
[----:B------:R-:W-:Y:S05]  /*8b60*/  @P0 VIADD R0, R0, 0x130 ;  /* 0x0000013000000836 */ /* 0x000fea0000000000 */
[----:B------:R-:W-:Y:S04]  /*8b70*/  @P0 PRMT R0, R65, 0x654, R0 ;  /* 0x0000065441000816 */ /* 0x000fe80000000000 */
[----:B------:R3:W-:Y:S03]  /*8b80*/  @P0 SYNCS.ARRIVE.TRANS64.RED.A1T0 RZ, [R0+URZ], RZ ;  /* 0x000000ff00ff09a7 */ /* 0x0007e600081004ff */
.L_x_146:
[----:B------:R-:W-:Y:S01]  /*8b90*/  R2UR UR5, R47 ;  /* 0x000000002f0572ca */ /* 0x000fe200000e0000 */
[----:B------:R-:W-:Y:S01]  /*8ba0*/  UISETP.NE.AND UP0, UPT, UR61, URZ, UPT ;  /* 0x000000ff3d00728c */ /* 0x000fe2000bf05270 */
[----:B------:R-:W-:Y:S01]  /*8bb0*/  R2UR UR4, R48 ;  /* 0x00000000300472ca */ /* 0x000fe200000e0000 */
[----:B------:R-:W-:Y:S01]  /*8bc0*/  UIADD3 UR47, UPT, UPT, UR47, 0x4, URZ ;  /* 0x000000042f2f7890 */ /* 0x000fe2000fffe0ff */
[----:B------:R-:W-:Y:S01]  /*8bd0*/  ISETP.NE.AND P0, PT, R52, 0x2, PT ;  /* 0x000000023400780c */ /* 0x000fe20003f05270 */
[----:B------:R-:W-:Y:S01]  /*8be0*/  UMOV UR36, UR60 ;  /* 0x0000003c00247c82 */ /* 0x000fe20008000000 */
[----:B------:R-:W-:Y:S02]  /*8bf0*/  ISETP.NE.AND P1, PT, R22, 0x4, PT ;  /* 0x000000041600780c */ /* 0x000fe40003f25270 */
[----:B------:R-:W-:Y:S02]  /*8c00*/  SEL R2, RZ, 0x1, P0 ;  /* 0x00000001ff027807 */ /* 0x000fe40000000000 */
[----:B---3--:R-:W-:Y:S02]  /*8c10*/  SEL R0, RZ, 0x1, P1 ;  /* 0x00000001ff007807 */ /* 0x008fe40000800000 */
[----:B------:R-:W-:Y:S01]  /*8c20*/  LOP3.LUT R53, R53, R2, RZ, 0x3c, !PT ;  /* 0x0000000235357212 */ /* 0x000fe200078e3cff */
[----:B------:R-:W-:Y:S01]  /*8c30*/  UIADD3 UR31, UPT, UPT, UR37, UR5, URZ ;  /* 0x00000005251f7290 */ /* 0x000fe2000fffe0ff */
[----:B------:R-:W-:Y:S01]  /*8c40*/  LOP3.LUT R54, R54, R0, RZ, 0x3c, !PT ;  /* 0x0000000036367212 */ /* 0x000fe200078e3cff */
[----:B------:R-:W-:Y:S01]  /*8c50*/  UIADD3 UR30, UPT, UPT, UR38, UR4, URZ ;  /* 0x00000004261e7290 */ /* 0x000fe2000fffe0ff */
[----:B------:R-:W-:Y:S02]  /*8c60*/  SEL R52, R52, RZ, P0 ;  /* 0x000000ff34347207 */ /* 0x000fe40000000000 */
[----:B------:R-:W-:Y:S01]  /*8c70*/  SEL R22, R22, RZ, P1 ;  /* 0x000000ff16167207 */ /* 0x000fe20000800000 */
[----:B------:R-:W-:Y:S08]  /*8c80*/  BRA.U UP0, `(.L_x_147) ;  /* 0xffffffcd00b07547 */ /* 0x000ff0000b83ffff */
[----:B------:R-:W-:-:S13]  /*8c90*/  R2UR UR4, R49 ;  /* 0x00000000310472ca */ /* 0x000fda00000e0000 */
[----:B------:R-:W-:-:S09]  /*8ca0*/  UISETP.NE.AND UP0, UPT, UR4, URZ, UPT ;  /* 0x000000ff0400728c */ /* 0x000fd2000bf05270 */
[----:B------:R-:W-:Y:S05]  /*8cb0*/  BRA.U !UP0, `(.L_x_148) ;  /* 0x0000000108487547 */ /* 0x000fea000b800000 */
[----:B------:R-:W3:Y:S02]  /*8cc0*/  LDCU.64 UR4, c[0x0][0x890] ;  /* 0x00011200ff0477ac */ /* 0x000ee40008000a00 */
[----:B---3--:R-:W-:-:S04]  /*8cd0*/  UISETP.NE.U32.AND UP0, UPT, UR4, URZ, UPT ;  /* 0x000000ff0400728c */ /* 0x008fc8000bf05070 */
[----:B------:R-:W-:-:S09]  /*8ce0*/  UISETP.NE.AND.EX UP0, UPT, UR5, URZ, UPT, UP0 ;  /* 0x000000ff0500728c */ /* 0x000fd2000bf05300 */
[----:B------:R-:W-:Y:S05]  /*8cf0*/  BRA.U UP0, `(.L_x_149) ;  /* 0x00000001000c7547 */ /* 0x000fea000b800000 */
[----:B------:R-:W-:-:S13]  /*8d00*/  FSETP.NEU.AND P0, PT, R27, RZ, PT ;  /* 0x000000ff1b00720b */ /* 0x000fda0003f0d000 */
[----:B------:R-:W-:Y:S05]  /*8d10*/  @!P0 EXIT ;  /* 0x000000000000894d */ /* 0x000fea0003800000 */
[----:B------:R-:W-:Y:S05]  /*8d20*/  BRA `(.L_x_148) ;  /* 0x00000000002c7947 */ /* 0x000fea0003800000 */
.L_x_149:
[----:B------:R-:W-:Y:S01]  /*8d30*/  ISETP.NE.AND P0, PT, R51, RZ, PT ;  /* 0x000000ff3300720c */ /* 0x000fe20003f05270 */
[----:B------:R-:W-:-:S12]  /*8d40*/  BSSY.RECONVERGENT B0, `(.L_x_148) ;  /* 0x0000009000007945 */ /* 0x000fd80003800200 */
[----:B------:R-:W-:Y:S05]  /*8d50*/  @P0 BRA `(.L_x_150) ;  /* 0x0000000000140947 */ /* 0x000fea0003800000 */
[----:B------:R-:W3:Y:S02]  /*8d60*/  LDCU.64 UR4, c[0x0][0x888] ;  /* 0x00011100ff0477ac */ /* 0x000ee40008000a00 */
[----:B---3--:R-:W-:-:S04]  /*8d70*/  ISETP.NE.U32.AND P0, PT, RZ, UR4, PT ;  /* 0x00000004ff007c0c */ /* 0x008fc8000bf05070 */
[----:B------:R-:W-:-:S13]  /*8d80*/  ISETP.NE.AND.EX P0, PT, RZ, UR5, PT, P0 ;  /* 0x00000005ff007c0c */ /* 0x000fda000bf05300 */
[----:B------:R-:W-:Y:S05]  /*8d90*/  @!P0 EXIT ;  /* 0x000000000000894d */ /* 0x000fea0003800000 */
[----:B------:R-:W-:Y:S05]  /*8da0*/  BRA `(.L_x_151) ;  /* 0x0000000000087947 */ /* 0x000fea0003800000 */
.L_x_150:
[----:B------:R-:W-:-:S13]  /*8db0*/  FSETP.NEU.AND P0, PT, R27, RZ, PT ;  /* 0x000000ff1b00720b */ /* 0x000fda0003f0d000 */
[----:B------:R-:W-:Y:S05]  /*8dc0*/  @!P0 EXIT ;  /* 0x000000000000894d */ /* 0x000fea0003800000 */
.L_x_151:
[----:B------:R-:W-:Y:S05]  /*8dd0*/  BSYNC.RECONVERGENT B0 ;  /* 0x0000000000007941 */ /* 0x000fea0003800200 */
.L_x_148:
[----:B------:R-:W3:Y:S01]  /*8de0*/  S2UR UR5, SR_CgaCtaId ;  /* 0x00000000000579c3 */ /* 0x000ee20000008800 */
[----:B------:R-:W-:Y:S01]  /*8df0*/  ULEA UR4, UR46, UR44, 0x3 ;  /* 0x0000002c2e047291 */ /* 0x000fe2000f8e18ff */
[----:B------:R-:W-:-:S04]  /*8e00*/  DEPBAR.LE SB0, 0x0 ;  /* 0x000080000000791a */ /* 0x000fc80000000000 */
[----:B------:R-:W-:-:S04]  /*8e10*/  UIADD3 UR4, UPT, UPT, UR4, 0x130, URZ ;  /* 0x0000013004047890 */ /* 0x000fc8000fffe0ff */
[----:B---3--:R-:W-:-:S09]  /*8e20*/  UPRMT UR4, UR5, 0x654, UR4 ;  /* 0x0000065405047896 */ /* 0x008fd20008000004 */
[----:B------:R-:W-:Y:S01]  /*8e30*/  SYNCS.ARRIVE.TRANS64.RED.A1T0 RZ, [UR4], RZ ;  /* 0x000000ffffff79a7 */ /* 0x000fe20008100404 */
[----:B------:R-:W-:Y:S05]  /*8e40*/  EXIT ;  /* 0x000000000000794d */ /* 0x000fea0003800000 */
.L_x_25:
[----:B-1----:R1:W3:Y:S02]  /*8e50*/  SYNCS.PHASECHK.TRANS64.TRYWAIT P0, [R0+URZ+0x1d0], R2 ;  /* 0x0001d002000075a7 */ /* 0x0022e400080011ff */
[----:B---3--:R-:W-:Y:S05]  /*8e60*/  @!P0 NANOSLEEP.SYNCS 0x989680 ;  /* 0x009896800000895d */ /* 0x008fea0003900000 */
[----:B------:R-:W3:Y:S02]  /*8e70*/  @!P0 SYNCS.PHASECHK.TRANS64 P0, [R0+URZ+0x1d0], R2 ;  /* 0x0001d002000085a7 */ /* 0x000ee400080010ff */
[----:B---3--:R-:W-:Y:S05]  /*8e80*/  @!P0 BRA `(.L_x_25) ;  /* 0xfffffffc00f08947 */ /* 0x008fea000383ffff */
[----:B------:R-:W-:Y:S05]  /*8e90*/  BRA `(.L_x_152) ;  /* 0xffffff8800fc7947 */ /* 0x000fea000383ffff */
.L_x_28:
[----:B-1----:R-:W-:-:S07]  /*8ea0*/  MOV R0, UR33 ;  /* 0x0000002100007c02 */ /* 0x002fce0008000f00 */
.L_x_153:
[----:B-1----:R1:W3:Y:S02]  /*8eb0*/  SYNCS.PHASECHK.TRANS64.TRYWAIT P0, [R0+URZ+0x88], R3 ;  /* 0x00008803000075a7 */ /* 0x0022e400080011ff */
[----:B---3--:R-:W-:Y:S05]  /*8ec0*/  @!P0 NANOSLEEP.SYNCS 0x989680 ;  /* 0x009896800000895d */ /* 0x008fea0003900000 */
[----:B------:R-:W3:Y:S02]  /*8ed0*/  @!P0 SYNCS.PHASECHK.TRANS64 P0, [R0+URZ+0x88], R3 ;  /* 0x00008803000085a7 */ /* 0x000ee400080010ff */
[----:B---3--:R-:W-:Y:S05]  /*8ee0*/  @!P0 BRA `(.L_x_153) ;  /* 0xfffffffc00f08947 */ /* 0x008fea000383ffff */
[----:B------:R-:W-:Y:S05]  /*8ef0*/  BRA `(.L_x_27) ;  /* 0xffffff8c003c7947 */ /* 0x000fea000383ffff */
.L_x_35:
[----:B-1----:R-:W-:-:S07]  /*8f00*/  MOV R0, UR9 ;  /* 0x0000000900007c02 */ /* 0x002fce0008000f00 */
.L_x_154:
[----:B-1----:R1:W3:Y:S02]  /*8f10*/  SYNCS.PHASECHK.TRANS64.TRYWAIT P0, [R0+URZ+0x88], R3 ;  /* 0x00008803000075a7 */ /* 0x0022e400080011ff */
[----:B---3--:R-:W-:Y:S05]  /*8f20*/  @!P0 NANOSLEEP.SYNCS 0x989680 ;  /* 0x009896800000895d */ /* 0x008fea0003900000 */
[----:B------:R-:W3:Y:S02]  /*8f30*/  @!P0 SYNCS.PHASECHK.TRANS64 P0, [R0+URZ+0x88], R3 ;  /* 0x00008803000085a7 */ /* 0x000ee400080010ff */
[----:B---3--:R-:W-:Y:S05]  /*8f40*/  @!P0 BRA `(.L_x_154) ;  /* 0xfffffffc00f08947 */ /* 0x008fea000383ffff */
[----:B------:R-:W-:Y:S05]  /*8f50*/  BRA `(.L_x_34) ;  /* 0xffffff8c00f47947 */ /* 0x000fea000383ffff */
.L_x_40:
[----:B-1----:R1:W3:Y:S02]  /*8f60*/  SYNCS.PHASECHK.TRANS64.TRYWAIT P0, [R3+URZ+0x160], R0 ;  /* 0x00016000030075a7 */ /* 0x0022e400080011ff */
[----:B---3--:R-:W-:Y:S05]  /*8f70*/  @!P0 NANOSLEEP.SYNCS 0x989680 ;  /* 0x009896800000895d */ /* 0x008fea0003900000 */
[----:B------:R-:W3:Y:S02]  /*8f80*/  @!P0 SYNCS.PHASECHK.TRANS64 P0, [R3+URZ+0x160], R0 ;  /* 0x00016000030085a7 */ /* 0x000ee400080010ff */
[----:B---3--:R-:W-:Y:S05]  /*8f90*/  @!P0 BRA `(.L_x_40) ;  /* 0xfffffffc00f08947 */ /* 0x008fea000383ffff */
[----:B------:R-:W-:Y:S05]  /*8fa0*/  BRA `(.L_x_155) ;  /* 0xffffff9000947947 */ /* 0x000fea000383ffff */
.L_x_44:
[----:B------:R-:W-:-:S07]  /*8fb0*/  MOV R0, UR4 ;  /* 0x0000000400007c02 */ /* 0x000fce0008000f00 */
.L_x_156:
[----:B-1----:R1:W3:Y:S02]  /*8fc0*/  SYNCS.PHASECHK.TRANS64.TRYWAIT P0, [R0+URZ], R2 ;  /* 0x00000002000075a7 */ /* 0x0022e400080011ff */
[----:B---3--:R-:W-:Y:S05]  /*8fd0*/  @!P0 NANOSLEEP.SYNCS 0x989680 ;  /* 0x009896800000895d */ /* 0x008fea0003900000 */
[----:B------:R-:W3:Y:S02]  /*8fe0*/  @!P0 SYNCS.PHASECHK.TRANS64 P0, [R0+URZ], R2 ;  /* 0x00000002000085a7 */ /* 0x000ee400080010ff */
[----:B---3--:R-:W-:Y:S05]  /*8ff0*/  @!P0 BRA `(.L_x_156) ;  /* 0xfffffffc00f08947 */ /* 0x008fea000383ffff */
[----:B------:R-:W-:Y:S05]  /*9000*/  BRA `(.L_x_157) ;  /* 0xffffff9800407947 */ /* 0x000fea000383ffff */
.L_x_45:
[----:B------:R-:W-:-:S07]  /*9010*/  MOV R0, UR5 ;  /* 0x0000000500007c02 */ /* 0x000fce0008000f00 */
.L_x_158:
[----:B-1----:R1:W3:Y:S02]  /*9020*/  SYNCS.PHASECHK.TRANS64.TRYWAIT P0, [R0+URZ], R3 ;  /* 0x00000003000075a7 */ /* 0x0022e400080011ff */
[----:B---3--:R-:W-:Y:S05]  /*9030*/  @!P0 NANOSLEEP.SYNCS 0x989680 ;  /* 0x009896800000895d */ /* 0x008fea0003900000 */
[----:B------:R-:W3:Y:S02]  /*9040*/  @!P0 SYNCS.PHASECHK.TRANS64 P0, [R0+URZ], R3 ;  /* 0x00000003000085a7 */ /* 0x000ee400080010ff */
[----:B---3--:R-:W-:Y:S05]  /*9050*/  @!P0 BRA `(.L_x_158) ;  /* 0xfffffffc00f08947 */ /* 0x008fea000383ffff */
[----:B------:R-:W-:Y:S05]  /*9060*/  BRA `(.L_x_159) ;  /* 0xffffff98004c7947 */ /* 0x000fea000383ffff */
.L_x_46:
[----:B------:R-:W-:-:S07]  /*9070*/  MOV R0, UR5 ;  /* 0x0000000500007c02 */ /* 0x000fce0008000f00 */
.L_x_160:
[----:B-1----:R1:W3:Y:S02]  /*9080*/  SYNCS.PHASECHK.TRANS64.TRYWAIT P0, [R0+URZ], R3 ;  /* 0x00000003000075a7 */ /* 0x0022e400080011ff */
[----:B---3--:R-:W-:Y:S05]  /*9090*/  @!P0 NANOSLEEP.SYNCS 0x989680 ;  /* 0x009896800000895d */ /* 0x008fea0003900000 */
[----:B------:R-:W3:Y:S02]  /*90a0*/  @!P0 SYNCS.PHASECHK.TRANS64 P0, [R0+URZ], R3 ;  /* 0x00000003000085a7 */ /* 0x000ee400080010ff */
[----:B---3--:R-:W-:Y:S05]  /*90b0*/  @!P0 BRA `(.L_x_160) ;  /* 0xfffffffc00f08947 */ /* 0x008fea000383ffff */
[----:B------:R-:W-:Y:S05]  /*90c0*/  BRA `(.L_x_161) ;  /* 0xffffff9800587947 */ /* 0x000fea000383ffff */
.L_x_47:
[----:B------:R-:W-:-:S07]  /*90d0*/  MOV R0, UR5 ;  /* 0x0000000500007c02 */ /* 0x000fce0008000f00 */
.L_x_162:
[----:B-1----:R1:W3:Y:S02]  /*90e0*/  SYNCS.PHASECHK.TRANS64.TRYWAIT P0, [R0+URZ], R3 ;  /* 0x00000003000075a7 */ /* 0x0022e400080011ff */
[----:B---3--:R-:W-:Y:S05]  /*90f0*/  @!P0 NANOSLEEP.SYNCS 0x989680 ;  /* 0x009896800000895d */ /* 0x008fea0003900000 */
[----:B------:R-:W3:Y:S02]  /*9100*/  @!P0 SYNCS.PHASECHK.TRANS64 P0, [R0+URZ], R3 ;  /* 0x00000003000085a7 */ /* 0x000ee400080010ff */
[----:B---3--:R-:W-:Y:S05]  /*9110*/  @!P0 BRA `(.L_x_162) ;  /* 0xfffffffc00f08947 */ /* 0x008fea000383ffff */
[----:B------:R-:W-:Y:S05]  /*9120*/  BRA `(.L_x_163) ;  /* 0xffffff9800647947 */ /* 0x000fea000383ffff */
.L_x_48:
[----:B------:R-:W-:-:S07]  /*9130*/  MOV R0, UR5 ;  /* 0x0000000500007c02 */ /* 0x000fce0008000f00 */
.L_x_164:
[----:B-1----:R1:W3:Y:S02]  /*9140*/  SYNCS.PHASECHK.TRANS64.TRYWAIT P0, [R0+URZ], R3 ;  /* 0x00000003000075a7 */ /* 0x0022e400080011ff */
[----:B---3--:R-:W-:Y:S05]  /*9150*/  @!P0 NANOSLEEP.SYNCS 0x989680 ;  /* 0x009896800000895d */ /* 0x008fea0003900000 */
[----:B------:R-:W3:Y:S02]  /*9160*/  @!P0 SYNCS.PHASECHK.TRANS64 P0, [R0+URZ], R3 ;  /* 0x00000003000085a7 */ /* 0x000ee400080010ff */
[----:B---3--:R-:W-:Y:S05]  /*9170*/  @!P0 BRA `(.L_x_164) ;  /* 0xfffffffc00f08947 */ /* 0x008fea000383ffff */
[----:B------:R-:W-:Y:S05]  /*9180*/  BRA `(.L_x_165) ;  /* 0xffffff9800707947 */ /* 0x000fea000383ffff */
.L_x_49:
[----:B------:R-:W-:-:S07]  /*9190*/  MOV R0, UR5 ;  /* 0x0000000500007c02 */ /* 0x000fce0008000f00 */
.L_x_166:
[----:B-1----:R1:W3:Y:S02]  /*91a0*/  SYNCS.PHASECHK.TRANS64.TRYWAIT P0, [R0+URZ], R3 ;  /* 0x00000003000075a7 */ /* 0x0022e400080011ff */
[----:B---3--:R-:W-:Y:S05]  /*91b0*/  @!P0 NANOSLEEP.SYNCS 0x989680 ;  /* 0x009896800000895d */ /* 0x008fea0003900000 */
[----:B------:R-:W3:Y:S02]  /*91c0*/  @!P0 SYNCS.PHASECHK.TRANS64 P0, [R0+URZ], R3 ;  /* 0x00000003000085a7 */ /* 0x000ee400080010ff */
[----:B---3--:R-:W-:Y:S05]  /*91d0*/  @!P0 BRA `(.L_x_166) ;  /* 0xfffffffc00f08947 */ /* 0x008fea000383ffff */
[----:B------:R-:W-:Y:S05]  /*91e0*/  BRA `(.L_x_167) ;  /* 0xffffff98007c7947 */ /* 0x000fea000383ffff */
.L_x_50:
[----:B------:R-:W-:-:S07]  /*91f0*/  MOV R0, UR5 ;  /* 0x0000000500007c02 */ /* 0x000fce0008000f00 */
.L_x_168:
[----:B-1----:R1:W3:Y:S02]  /*9200*/  SYNCS.PHASECHK.TRANS64.TRYWAIT P0, [R0+URZ], R3 ;  /* 0x00000003000075a7 */ /* 0x0022e400080011ff */
[----:B---3--:R-:W-:Y:S05]  /*9210*/  @!P0 NANOSLEEP.SYNCS 0x989680 ;  /* 0x009896800000895d */ /* 0x008fea0003900000 */
[----:B------:R-:W3:Y:S02]  /*9220*/  @!P0 SYNCS.PHASECHK.TRANS64 P0, [R0+URZ], R3 ;  /* 0x00000003000085a7 */ /* 0x000ee400080010ff */
[----:B---3--:R-:W-:Y:S05]  /*9230*/  @!P0 BRA `(.L_x_168) ;  /* 0xfffffffc00f08947 */ /* 0x008fea000383ffff */
[----:B------:R-:W-:Y:S05]  /*9240*/  BRA `(.L_x_169) ;  /* 0xffffff9800887947 */ /* 0x000fea000383ffff */
.L_x_51:
[----:B------:R-:W-:-:S07]  /*9250*/  MOV R0, UR5 ;  /* 0x0000000500007c02 */ /* 0x000fce0008000f00 */
.L_x_170:
[----:B-1----:R1:W3:Y:S02]  /*9260*/  SYNCS.PHASECHK.TRANS64.TRYWAIT P0, [R0+URZ], R3 ;  /* 0x00000003000075a7 */ /* 0x0022e400080011ff */
[----:B---3--:R-:W-:Y:S05]  /*9270*/  @!P0 NANOSLEEP.SYNCS 0x989680 ;  /* 0x009896800000895d */ /* 0x008fea0003900000 */
[----:B------:R-:W3:Y:S02]  /*9280*/  @!P0 SYNCS.PHASECHK.TRANS64 P0, [R0+URZ], R3 ;  /* 0x00000003000085a7 */ /* 0x000ee400080010ff */
[----:B---3--:R-:W-:Y:S05]  /*9290*/  @!P0 BRA `(.L_x_170) ;  /* 0xfffffffc00f08947 */ /* 0x008fea000383ffff */
[----:B------:R-:W-:Y:S05]  /*92a0*/  BRA `(.L_x_171) ;  /* 0xffffff9800947947 */ /* 0x000fea000383ffff */
.L_x_52:
[----:B------:R-:W-:-:S07]  /*92b0*/  MOV R0, UR5 ;  /* 0x0000000500007c02 */ /* 0x000fce0008000f00 */
.L_x_172:
[----:B-1----:R1:W3:Y:S02]  /*92c0*/  SYNCS.PHASECHK.TRANS64.TRYWAIT P0, [R0+URZ], R3 ;  /* 0x00000003000075a7 */ /* 0x0022e400080011ff */
[----:B---3--:R-:W-:Y:S05]  /*92d0*/  @!P0 NANOSLEEP.SYNCS 0x989680 ;  /* 0x009896800000895d */ /* 0x008fea0003900000 */
[----:B------:R-:W3:Y:S02]  /*92e0*/  @!P0 SYNCS.PHASECHK.TRANS64 P0, [R0+URZ], R3 ;  /* 0x00000003000085a7 */ /* 0x000ee400080010ff */
[----:B---3--:R-:W-:Y:S05]  /*92f0*/  @!P0 BRA `(.L_x_172) ;  /* 0xfffffffc00f08947 */ /* 0x008fea000383ffff */
[----:B------:R-:W-:Y:S05]  /*9300*/  BRA `(.L_x_173) ;  /* 0xffffff9800a07947 */ /* 0x000fea000383ffff */
.L_x_53:
[----:B------:R-:W-:-:S07]  /*9310*/  MOV R0, UR5 ;  /* 0x0000000500007c02 */ /* 0x000fce0008000f00 */
.L_x_174:
[----:B-1----:R1:W3:Y:S02]  /*9320*/  SYNCS.PHASECHK.TRANS64.TRYWAIT P0, [R0+URZ], R3 ;  /* 0x00000003000075a7 */ /* 0x0022e400080011ff */
[----:B---3--:R-:W-:Y:S05]  /*9330*/  @!P0 NANOSLEEP.SYNCS 0x989680 ;  /* 0x009896800000895d */ /* 0x008fea0003900000 */
[----:B------:R-:W3:Y:S02]  /*9340*/  @!P0 SYNCS.PHASECHK.TRANS64 P0, [R0+URZ], R3 ;  /* 0x00000003000085a7 */ /* 0x000ee400080010ff */
[----:B---3--:R-:W-:Y:S05]  /*9350*/  @!P0 BRA `(.L_x_174) ;  /* 0xfffffffc00f08947 */ /* 0x008fea000383ffff */
[----:B------:R-:W-:Y:S05]  /*9360*/  BRA `(.L_x_175) ;  /* 0xffffff9800ac7947 */ /* 0x000fea000383ffff */
.L_x_54:
[----:B------:R-:W-:-:S07]  /*9370*/  MOV R0, UR5 ;  /* 0x0000000500007c02 */ /* 0x000fce0008000f00 */
.L_x_176:
[----:B-1----:R1:W3:Y:S02]  /*9380*/  SYNCS.PHASECHK.TRANS64.TRYWAIT P0, [R0+URZ], R3 ;  /* 0x00000003000075a7 */ /* 0x0022e400080011ff */
[----:B---3--:R-:W-:Y:S05]  /*9390*/  @!P0 NANOSLEEP.SYNCS 0x989680 ;  /* 0x009896800000895d */ /* 0x008fea0003900000 */
[----:B------:R-:W3:Y:S02]  /*93a0*/  @!P0 SYNCS.PHASECHK.TRANS64 P0, [R0+URZ], R3 ;  /* 0x00000003000085a7 */ /* 0x000ee400080010ff */
[----:B---3--:R-:W-:Y:S05]  /*93b0*/  @!P0 BRA `(.L_x_176) ;  /* 0xfffffffc00f08947 */ /* 0x008fea000383ffff */
[----:B------:R-:W-:Y:S05]  /*93c0*/  BRA `(.L_x_177) ;  /* 0xffffff9800b87947 */ /* 0x000fea000383ffff */
.L_x_55:
[----:B------:R-:W-:-:S07]  /*93d0*/  MOV R0, UR5 ;  /* 0x0000000500007c02 */ /* 0x000fce0008000f00 */
.L_x_178:
[----:B-1----:R1:W3:Y:S02]  /*93e0*/  SYNCS.PHASECHK.TRANS64.TRYWAIT P0, [R0+URZ], R3 ;  /* 0x00000003000075a7 */ /* 0x0022e400080011ff */
[----:B---3--:R-:W-:Y:S05]  /*93f0*/  @!P0 NANOSLEEP.SYNCS 0x989680 ;  /* 0x009896800000895d */ /* 0x008fea0003900000 */
[----:B------:R-:W3:Y:S02]  /*9400*/  @!P0 SYNCS.PHASECHK.TRANS64 P0, [R0+URZ], R3 ;  /* 0x00000003000085a7 */ /* 0x000ee400080010ff */
[----:B---3--:R-:W-:Y:S05]  /*9410*/  @!P0 BRA `(.L_x_178) ;  /* 0xfffffffc00f08947 */ /* 0x008fea000383ffff */
[----:B------:R-:W-:Y:S05]  /*9420*/  BRA `(.L_x_179) ;  /* 0xffffff9800c47947 */ /* 0x000fea000383ffff */
.L_x_56:
[----:B------:R-:W-:-:S07]  /*9430*/  MOV R0, UR5 ;  /* 0x0000000500007c02 */ /* 0x000fce0008000f00 */
.L_x_180:
[----:B-1----:R1:W3:Y:S02]  /*9440*/  SYNCS.PHASECHK.TRANS64.TRYWAIT P0, [R0+URZ], R3 ;  /* 0x00000003000075a7 */ /* 0x0022e400080011ff */
[----:B---3--:R-:W-:Y:S05]  /*9450*/  @!P0 NANOSLEEP.SYNCS 0x989680 ;  /* 0x009896800000895d */ /* 0x008fea0003900000 */
[----:B------:R-:W3:Y:S02]  /*9460*/  @!P0 SYNCS.PHASECHK.TRANS64 P0, [R0+URZ], R3 ;  /* 0x00000003000085a7 */ /* 0x000ee400080010ff */
[----:B---3--:R-:W-:Y:S05]  /*9470*/  @!P0 BRA `(.L_x_180) ;  /* 0xfffffffc00f08947 */ /* 0x008fea000383ffff */
[----:B------:R-:W-:Y:S05]  /*9480*/  BRA `(.L_x_181) ;  /* 0xffffff9800d07947 */ /* 0x000fea000383ffff */
.L_x_57:
[----:B------:R-:W-:-:S07]  /*9490*/  MOV R0, UR5 ;  /* 0x0000000500007c02 */ /* 0x000fce0008000f00 */
.L_x_182:
[----:B-1----:R1:W3:Y:S02]  /*94a0*/  SYNCS.PHASECHK.TRANS64.TRYWAIT P0, [R0+URZ], R3 ;  /* 0x00000003000075a7 */ /* 0x0022e400080011ff */
[----:B---3--:R-:W-:Y:S05]  /*94b0*/  @!P0 NANOSLEEP.SYNCS 0x989680 ;  /* 0x009896800000895d */ /* 0x008fea0003900000 */
[----:B------:R-:W3:Y:S02]  /*94c0*/  @!P0 SYNCS.PHASECHK.TRANS64 P0, [R0+URZ], R3 ;  /* 0x00000003000085a7 */ /* 0x000ee400080010ff */
[----:B---3--:R-:W-:Y:S05]  /*94d0*/  @!P0 BRA `(.L_x_182) ;  /* 0xfffffffc00f08947 */ /* 0x008fea000383ffff */
[----:B------:R-:W-:Y:S05]  /*94e0*/  BRA `(.L_x_183) ;  /* 0xffffff9800dc7947 */ /* 0x000fea000383ffff */
.L_x_58:
[----:B------:R-:W-:-:S07]  /*94f0*/  MOV R0, UR5 ;  /* 0x0000000500007c02 */ /* 0x000fce0008000f00 */
.L_x_184:
[----:B-1----:R1:W3:Y:S02]  /*9500*/  SYNCS.PHASECHK.TRANS64.TRYWAIT P0, [R0+URZ], R3 ;  /* 0x00000003000075a7 */ /* 0x0022e400080011ff */
[----:B---3--:R-:W-:Y:S05]  /*9510*/  @!P0 NANOSLEEP.SYNCS 0x989680 ;  /* 0x009896800000895d */ /* 0x008fea0003900000 */
[----:B------:R-:W3:Y:S02]  /*9520*/  @!P0 SYNCS.PHASECHK.TRANS64 P0, [R0+URZ], R3 ;  /* 0x00000003000085a7 */ /* 0x000ee400080010ff */
[----:B---3--:R-:W-:Y:S05]  /*9530*/  @!P0 BRA `(.L_x_184) ;  /* 0xfffffffc00f08947 */ /* 0x008fea000383ffff */
[----:B------:R-:W-:Y:S05]  /*9540*/  BRA `(.L_x_185) ;  /* 0xffffff9800e87947 */ /* 0x000fea000383ffff */
.L_x_59:
[----:B------:R-:W-:-:S07]  /*9550*/  MOV R0, UR5 ;  /* 0x0000000500007c02 */ /* 0x000fce0008000f00 */
.L_x_186:
[----:B-1----:R1:W3:Y:S02]  /*9560*/  SYNCS.PHASECHK.TRANS64.TRYWAIT P0, [R0+URZ], R3 ;  /* 0x00000003000075a7 */ /* 0x0022e400080011ff */
[----:B---3--:R-:W-:Y:S05]  /*9570*/  @!P0 NANOSLEEP.SYNCS 0x989680 ;  /* 0x009896800000895d */ /* 0x008fea0003900000 */
[----:B------:R-:W3:Y:S02]  /*9580*/  @!P0 SYNCS.PHASECHK.TRANS64 P0, [R0+URZ], R3 ;  /* 0x00000003000085a7 */ /* 0x000ee400080010ff */
[----:B---3--:R-:W-:Y:S05]  /*9590*/  @!P0 BRA `(.L_x_186) ;  /* 0xfffffffc00f08947 */ /* 0x008fea000383ffff */
[----:B------:R-:W-:Y:S05]  /*95a0*/  BRA `(.L_x_187) ;  /* 0xffffff9800f47947 */ /* 0x000fea000383ffff */
.L_x_62:
[----:B--2---:R2:W3:Y:S02]  /*95b0*/  SYNCS.PHASECHK.TRANS64.TRYWAIT P0, [R2+URZ+0x1c0], R4 ;  /* 0x0001c004020075a7 */ /* 0x0044e400080011ff */
[----:B---3--:R-:W-:Y:S05]  /*95c0*/  @!P0 NANOSLEEP.SYNCS 0x989680 ;  /* 0x009896800000895d */ /* 0x008fea0003900000 */
[----:B------:R-:W3:Y:S02]  /*95d0*/  @!P0 SYNCS.PHASECHK.TRANS64 P0, [R2+URZ+0x1c0], R4 ;  /* 0x0001c004020085a7 */ /* 0x000ee400080010ff */
[----:B---3--:R-:W-:Y:S05]  /*95e0*/  @!P0 BRA `(.L_x_62) ;  /* 0xfffffffc00f08947 */ /* 0x008fea000383ffff */
[----:B------:R-:W-:Y:S05]  /*95f0*/  BRA `(.L_x_188) ;  /* 0xffffff9c00587947 */ /* 0x000fea000383ffff */
.L_x_63:
[----:B------:R-:W-:-:S07]  /*9600*/  MOV R2, UR4 ;  /* 0x0000000400027c02 */ /* 0x000fce0008000f00 */
.L_x_189:
[----:B--2---:R2:W3:Y:S02]  /*9610*/  SYNCS.PHASECHK.TRANS64.TRYWAIT P0, [R2+URZ+0x170], R5 ;  /* 0x00017005020075a7 */ /* 0x0044e400080011ff */
[----:B---3--:R-:W-:Y:S05]  /*9620*/  @!P0 NANOSLEEP.SYNCS 0x989680 ;  /* 0x009896800000895d */ /* 0x008fea0003900000 */
[----:B------:R-:W3:Y:S02]  /*9630*/  @!P0 SYNCS.PHASECHK.TRANS64 P0, [R2+URZ+0x170], R5 ;  /* 0x00017005020085a7 */ /* 0x000ee400080010ff */
[----:B---3--:R-:W-:Y:S05]  /*9640*/  @!P0 BRA `(.L_x_189) ;  /* 0xfffffffc00f08947 */ /* 0x008fea000383ffff */
[----:B------:R-:W-:Y:S05]  /*9650*/  BRA `(.L_x_190) ;  /* 0xffffff9c00687947 */ /* 0x000fea000383ffff */
.L_x_64:
[----:B--2---:R2:W3:Y:S02]  /*9660*/  SYNCS.PHASECHK.TRANS64.TRYWAIT P1, [R2+URZ+0x160], R4 ;  /* 0x00016004020075a7 */ /* 0x0044e400080211ff */
[----:B---3--:R-:W-:Y:S05]  /*9670*/  @!P1 NANOSLEEP.SYNCS 0x989680 ;  /* 0x009896800000995d */ /* 0x008fea0003900000 */
[----:B------:R-:W3:Y:S02]  /*9680*/  @!P1 SYNCS.PHASECHK.TRANS64 P1, [R2+URZ+0x160], R4 ;  /* 0x00016004020095a7 */ /* 0x000ee400080210ff */
[----:B---3--:R-:W-:Y:S05]  /*9690*/  @!P1 BRA `(.L_x_64) ;  /* 0xfffffffc00f09947 */ /* 0x008fea000383ffff */
[----:B------:R-:W-:Y:S05]  /*96a0*/  BRA `(.L_x_191) ;  /* 0xffffff9c00987947 */ /* 0x000fea000383ffff */
.L_x_67:
[----:B------:R-:W-:-:S07]  /*96b0*/  MOV R0, UR4 ;  /* 0x0000000400007c02 */ /* 0x000fce0008000f00 */
.L_x_192:
[----:B--2---:R2:W3:Y:S02]  /*96c0*/  SYNCS.PHASECHK.TRANS64.TRYWAIT P0, [R0+URZ+0x170], R2 ;  /* 0x00017002000075a7 */ /* 0x0044e400080011ff */
[----:B---3--:R-:W-:Y:S05]  /*96d0*/  @!P0 NANOSLEEP.SYNCS 0x989680 ;  /* 0x009896800000895d */ /* 0x008fea0003900000 */
[----:B------:R-:W3:Y:S02]  /*96e0*/  @!P0 SYNCS.PHASECHK.TRANS64 P0, [R0+URZ+0x170], R2 ;  /* 0x00017002000085a7 */ /* 0x000ee400080010ff */
[----:B---3--:R-:W-:Y:S05]  /*96f0*/  @!P0 BRA `(.L_x_192) ;  /* 0xfffffffc00f08947 */ /* 0x008fea000383ffff */
[----:B------:R-:W-:Y:S05]  /*9700*/  BRA `(.L_x_66) ;  /* 0xffffff9c00ec7947 */ /* 0x000fea000383ffff */
.L_x_74:
[----:B-1----:R1:W2:Y:S02]  /*9710*/  SYNCS.PHASECHK.TRANS64.TRYWAIT P1, [R0+URZ+0x160], R2 ;  /* 0x00016002000075a7 */ /* 0x0022a400080211ff */
[----:B--2---:R-:W-:Y:S05]  /*9720*/  @!P1 NANOSLEEP.SYNCS 0x989680 ;  /* 0x009896800000995d */ /* 0x004fea0003900000 */
[----:B------:R-:W2:Y:S02]  /*9730*/  @!P1 SYNCS.PHASECHK.TRANS64 P1, [R0+URZ+0x160], R2 ;  /* 0x00016002000095a7 */ /* 0x000ea400080210ff */
[----:B--2---:R-:W-:Y:S05]  /*9740*/  @!P1 BRA `(.L_x_74) ;  /* 0xfffffffc00f09947 */ /* 0x004fea000383ffff */
[----:B------:R-:W-:Y:S05]  /*9750*/  BRA `(.L_x_193) ;  /* 0xffffffa400547947 */ /* 0x000fea000383ffff */
.L_x_75:
[----:B------:R-:W-:-:S07]  /*9760*/  MOV R2, UR23 ;  /* 0x0000001700027c02 */ /* 0x000fce0008000f00 */
.L_x_194:
[----:B-1----:R1:W2:Y:S02]  /*9770*/  SYNCS.PHASECHK.TRANS64.TRYWAIT P0, [R2+URZ+0x1a0], R0 ;  /* 0x0001a000020075a7 */ /* 0x0022a400080011ff */
[----:B--2---:R-:W-:Y:S05]  /*9780*/  @!P0 NANOSLEEP.SYNCS 0x989680 ;  /* 0x009896800000895d */ /* 0x004fea0003900000 */
[----:B------:R-:W2:Y:S02]  /*9790*/  @!P0 SYNCS.PHASECHK.TRANS64 P0, [R2+URZ+0x1a0], R0 ;  /* 0x0001a000020085a7 */ /* 0x000ea400080010ff */
[----:B--2---:R-:W-:Y:S05]  /*97a0*/  @!P0 BRA `(.L_x_194) ;  /* 0xfffffffc00f08947 */ /* 0x004fea000383ffff */
[----:B------:R-:W-:Y:S05]  /*97b0*/  BRA `(.L_x_195) ;  /* 0xffffffa400a47947 */ /* 0x000fea000383ffff */
.L_x_78:
[----:B------:R-:W-:Y:S07]  /*97c0*/  MOV R0, UR5 ;  /* 0x0000000500007c02 */ /* 0x000fee0008000f00 */
.L_x_196:
[----:B-1----:R1:W2:Y:S02]  /*97d0*/  SYNCS.PHASECHK.TRANS64.TRYWAIT P0, [R0+URZ], R2 ;  /* 0x00000002000075a7 */ /* 0x0022a400080011ff */
[----:B--2---:R-:W-:Y:S05]  /*97e0*/  @!P0 NANOSLEEP.SYNCS 0x989680 ;  /* 0x009896800000895d */ /* 0x004fea0003900000 */
[----:B------:R-:W2:Y:S02]  /*97f0*/  @!P0 SYNCS.PHASECHK.TRANS64 P0, [R0+URZ], R2 ;  /* 0x00000002000085a7 */ /* 0x000ea400080010ff */
[----:B--2---:R-:W-:Y:S05]  /*9800*/  @!P0 BRA `(.L_x_196) ;  /* 0xfffffffc00f08947 */ /* 0x004fea000383ffff */
[----:B------:R-:W-:Y:S05]  /*9810*/  BRA `(.L_x_77) ;  /* 0xffffffa400c07947 */ /* 0x000fea000383ffff */
.L_x_81:
[----:B------:R-:W-:-:S07]  /*9820*/  MOV R0, UR4 ;  /* 0x0000000400007c02 */ /* 0x000fce0008000f00 */
.L_x_197:
[----:B--2---:R2:W4:Y:S02]  /*9830*/  SYNCS.PHASECHK.TRANS64.TRYWAIT P0, [R0+URZ], R2 ;  /* 0x00000002000075a7 */ /* 0x00452400080011ff */
[----:B----4-:R-:W-:Y:S05]  /*9840*/  @!P0 NANOSLEEP.SYNCS 0x989680 ;  /* 0x009896800000895d */ /* 0x010fea0003900000 */
[----:B------:R-:W4:Y:S02]  /*9850*/  @!P0 SYNCS.PHASECHK.TRANS64 P0, [R0+URZ], R2 ;  /* 0x00000002000085a7 */ /* 0x000f2400080010ff */
[----:B----4-:R-:W-:Y:S05]  /*9860*/  @!P0 BRA `(.L_x_197) ;  /* 0xfffffffc00f08947 */ /* 0x010fea000383ffff */
[----:B------:R-:W-:Y:S05]  /*9870*/  BRA `(.L_x_198) ;  /* 0xffffffa800747947 */ /* 0x000fea000383ffff */
.L_x_82:
[----:B------:R-:W-:-:S07]  /*9880*/  MOV R0, UR5 ;  /* 0x0000000500007c02 */ /* 0x000fce0008000f00 */
.L_x_199:
[----:B-1----:R1:W2:Y:S02]  /*9890*/  SYNCS.PHASECHK.TRANS64.TRYWAIT P0, [R0+URZ], R3 ;  /* 0x00000003000075a7 */ /* 0x0022a400080011ff */
[----:B--2---:R-:W-:Y:S05]  /*98a0*/  @!P0 NANOSLEEP.SYNCS 0x989680 ;  /* 0x009896800000895d */ /* 0x004fea0003900000 */
[----:B------:R-:W2:Y:S02]  /*98b0*/  @!P0 SYNCS.PHASECHK.TRANS64 P0, [R0+URZ], R3 ;  /* 0x00000003000085a7 */ /* 0x000ea400080010ff */
[----:B--2---:R-:W-:Y:S05]  /*98c0*/  @!P0 BRA `(.L_x_199) ;  /* 0xfffffffc00f08947 */ /* 0x004fea000383ffff */
[----:B------:R-:W-:Y:S05]  /*98d0*/  BRA `(.L_x_200) ;  /* 0xffffffa800807947 */ /* 0x000fea000383ffff */
.L_x_83:
[----:B------:R-:W-:-:S07]  /*98e0*/  MOV R0, UR5 ;  /* 0x0000000500007c02 */ /* 0x000fce0008000f00 */
.L_x_201:
[----:B-1----:R1:W2:Y:S02]  /*98f0*/  SYNCS.PHASECHK.TRANS64.TRYWAIT P0, [R0+URZ], R3 ;  /* 0x00000003000075a7 */ /* 0x0022a400080011ff */
[----:B--2---:R-:W-:Y:S05]  /*9900*/  @!P0 NANOSLEEP.SYNCS 0x989680 ;  /* 0x009896800000895d */ /* 0x004fea0003900000 */
[----:B------:R-:W2:Y:S02]  /*9910*/  @!P0 SYNCS.PHASECHK.TRANS64 P0, [R0+URZ], R3 ;  /* 0x00000003000085a7 */ /* 0x000ea400080010ff */
[----:B--2---:R-:W-:Y:S05]  /*9920*/  @!P0 BRA `(.L_x_201) ;  /* 0xfffffffc00f08947 */ /* 0x004fea000383ffff */
[----:B------:R-:W-:Y:S05]  /*9930*/  BRA `(.L_x_202) ;  /* 0xffffffa8008c7947 */ /* 0x000fea000383ffff */
.L_x_84:
[----:B-1----:R-:W-:-:S07]  /*9940*/  MOV R0, UR4 ;  /* 0x0000000400007c02 */ /* 0x002fce0008000f00 */
.L_x_203:
[----:B-1----:R1:W2:Y:S02]  /*9950*/  SYNCS.PHASECHK.TRANS64.TRYWAIT P0, [R0+URZ], R2 ;  /* 0x00000002000075a7 */ /* 0x0022a400080011ff */
[----:B--2---:R-:W-:Y:S05]  /*9960*/  @!P0 NANOSLEEP.SYNCS 0x989680 ;  /* 0x009896800000895d */ /* 0x004fea0003900000 */
[----:B------:R-:W2:Y:S02]  /*9970*/  @!P0 SYNCS.PHASECHK.TRANS64 P0, [R0+URZ], R2 ;  /* 0x00000002000085a7 */ /* 0x000ea400080010ff */
[----:B--2---:R-:W-:Y:S05]  /*9980*/  @!P0 BRA `(.L_x_203) ;  /* 0xfffffffc00f08947 */ /* 0x004fea000383ffff */
[----:B------:R-:W-:Y:S05]  /*9990*/  BRA `(.L_x_204) ;  /* 0xffffffa800987947 */ /* 0x000fea000383ffff */
.L_x_89:
[----:B-1----:R1:W2:Y:S02]  /*99a0*/  SYNCS.PHASECHK.TRANS64.TRYWAIT P0, [R8+URZ+0x160], R0 ;  /* 0x00016000080075a7 */ /* 0x0022a400080011ff */
[----:B--2---:R-:W-:Y:S05]  /*99b0*/  @!P0 NANOSLEEP.SYNCS 0x989680 ;  /* 0x009896800000895d */ /* 0x004fea0003900000 */
[----:B------:R-:W2:Y:S02]  /*99c0*/  @!P0 SYNCS.PHASECHK.TRANS64 P0, [R8+URZ+0x160], R0 ;  /* 0x00016000080085a7 */ /* 0x000ea400080010ff */
[----:B--2---:R-:W-:Y:S05]  /*99d0*/  @!P0 BRA `(.L_x_89) ;  /* 0xfffffffc00f08947 */ /* 0x004fea000383ffff */
[----:B------:R-:W-:Y:S05]  /*99e0*/  BRA `(.L_x_205) ;  /* 0xffffffac00dc7947 */ /* 0x000fea000383ffff */
.L_x_92:
[----:B-1----:R-:W-:Y:S07]  /*99f0*/  MOV R0, UR21 ;  /* 0x0000001500007c02 */ /* 0x002fee0008000f00 */
.L_x_206:
[----:B-1----:R1:W2:Y:S02]  /*9a00*/  SYNCS.PHASECHK.TRANS64.TRYWAIT P1, [R0+URZ+0x158], R2 ;  /* 0x00015802000075a7 */ /* 0x0022a400080211ff */
[----:B--2---:R-:W-:Y:S05]  /*9a10*/  @!P1 NANOSLEEP.SYNCS 0x989680 ;  /* 0x009896800000995d */ /* 0x004fea0003900000 */
[----:B------:R-:W2:Y:S02]  /*9a20*/  @!P1 SYNCS.PHASECHK.TRANS64 P1, [R0+URZ+0x158], R2 ;  /* 0x00015802000095a7 */ /* 0x000ea400080210ff */
[----:B--2---:R-:W-:Y:S05]  /*9a30*/  @!P1 BRA `(.L_x_206) ;  /* 0xfffffffc00f09947 */ /* 0x004fea000383ffff */
[----:B------:R-:W-:Y:S05]  /*9a40*/  BRA `(.L_x_91) ;  /* 0xffffffb400587947 */ /* 0x000fea000383ffff */
.L_x_95:
[----:B-1----:R-:W-:Y:S07]  /*9a50*/  MOV R0, UR21 ;  /* 0x0000001500007c02 */ /* 0x002fee0008000f00 */
.L_x_207:
[----:B-1----:R1:W2:Y:S02]  /*9a60*/  SYNCS.PHASECHK.TRANS64.TRYWAIT P0, [R0+URZ+0x130], R4 ;  /* 0x00013004000075a7 */ /* 0x0022a400080011ff */
[----:B--2---:R-:W-:Y:S05]  /*9a70*/  @!P0 NANOSLEEP.SYNCS 0x989680 ;  /* 0x009896800000895d */ /* 0x004fea0003900000 */
[----:B------:R-:W2:Y:S02]  /*9a80*/  @!P0 SYNCS.PHASECHK.TRANS64 P0, [R0+URZ+0x130], R4 ;  /* 0x00013004000085a7 */ /* 0x000ea400080010ff */
[----:B--2---:R-:W-:Y:S05]  /*9a90*/  @!P0 BRA `(.L_x_207) ;  /* 0xfffffffc00f08947 */ /* 0x004fea000383ffff */
[----:B------:R-:W-:Y:S05]  /*9aa0*/  BRA `(.L_x_208) ;  /* 0xffffffb400b07947 */ /* 0x000fea000383ffff */
.L_x_96:
[----:B------:R-:W-:Y:S07]  /*9ab0*/  MOV R0, UR21 ;  /* 0x0000001500007c02 */ /* 0x000fee0008000f00 */
.L_x_209:
[----:B-1----:R1:W2:Y:S02]  /*9ac0*/  SYNCS.PHASECHK.TRANS64.TRYWAIT P0, [R0+URZ+0x138], R4 ;  /* 0x00013804000075a7 */ /* 0x0022a400080011ff */
[----:B--2---:R-:W-:Y:S05]  /*9ad0*/  @!P0 NANOSLEEP.SYNCS 0x989680 ;  /* 0x009896800000895d */ /* 0x004fea0003900000 */
[----:B------:R-:W2:Y:S02]  /*9ae0*/  @!P0 SYNCS.PHASECHK.TRANS64 P0, [R0+URZ+0x138], R4 ;  /* 0x00013804000085a7 */ /* 0x000ea400080010ff */
[----:B--2---:R-:W-:Y:S05]  /*9af0*/  @!P0 BRA `(.L_x_209) ;  /* 0xfffffffc00f08947 */ /* 0x004fea000383ffff */
[----:B------:R-:W-:Y:S05]  /*9b00*/  BRA `(.L_x_210) ;  /* 0xffffffb400e87947 */ /* 0x000fea000383ffff */
.L_x_97:
[----:B------:R-:W-:Y:S07]  /*9b10*/  MOV R0, UR21 ;  /* 0x0000001500007c02 */ /* 0x000fee0008000f00 */
.L_x_211:
[----:B-1----:R1:W2:Y:S02]  /*9b20*/  SYNCS.PHASECHK.TRANS64.TRYWAIT P0, [R0+URZ+0x140], R4 ;  /* 0x00014004000075a7 */ /* 0x0022a400080011ff */
[----:B--2---:R-:W-:Y:S05]  /*9b30*/  @!P0 NANOSLEEP.SYNCS 0x989680 ;  /* 0x009896800000895d */ /* 0x004fea0003900000 */
[----:B------:R-:W2:Y:S02]  /*9b40*/  @!P0 SYNCS.PHASECHK.TRANS64 P0, [R0+URZ+0x140], R4 ;  /* 0x00014004000085a7 */ /* 0x000ea400080010ff */
[----:B--2---:R-:W-:Y:S05]  /*9b50*/  @!P0 BRA `(.L_x_211) ;  /* 0xfffffffc00f08947 */ /* 0x004fea000383ffff */
[----:B------:R-:W-:Y:S05]  /*9b60*/  BRA `(.L_x_212) ;  /* 0xffffffb8002c7947 */ /* 0x000fea000383ffff */
.L_x_98:
[----:B------:R-:W-:Y:S07]  /*9b70*/  MOV R0, UR21 ;  /* 0x0000001500007c02 */ /* 0x000fee0008000f00 */
.L_x_213:
[----:B-1----:R1:W2:Y:S02]  /*9b80*/  SYNCS.PHASECHK.TRANS64.TRYWAIT P0, [R0+URZ+0x148], R4 ;  /* 0x00014804000075a7 */ /* 0x0022a400080011ff */
[----:B--2---:R-:W-:Y:S05]  /*9b90*/  @!P0 NANOSLEEP.SYNCS 0x989680 ;  /* 0x009896800000895d */ /* 0x004fea0003900000 */
[----:B------:R-:W2:Y:S02]  /*9ba0*/  @!P0 SYNCS.PHASECHK.TRANS64 P0, [R0+URZ+0x148], R4 ;  /* 0x00014804000085a7 */ /* 0x000ea400080010ff */
[----:B--2---:R-:W-:Y:S05]  /*9bb0*/  @!P0 BRA `(.L_x_213) ;  /* 0xfffffffc00f08947 */ /* 0x004fea000383ffff */
[----:B------:R-:W-:Y:S05]  /*9bc0*/  BRA `(.L_x_214) ;  /* 0xffffffb800747947 */ /* 0x000fea000383ffff */
.L_x_100:
[----:B------:R-:W-:-:S07]  /*9bd0*/  MOV R0, UR21 ;  /* 0x0000001500007c02 */ /* 0x000fce0008000f00 */
.L_x_215:
[----:B--2---:R2:W4:Y:S02]  /*9be0*/  SYNCS.PHASECHK.TRANS64.TRYWAIT P0, [R0+URZ+0x130], R2 ;  /* 0x00013002000075a7 */ /* 0x00452400080011ff */
[----:B----4-:R-:W-:Y:S05]  /*9bf0*/  @!P0 NANOSLEEP.SYNCS 0x989680 ;  /* 0x009896800000895d */ /* 0x010fea0003900000 */
[----:B------:R-:W4:Y:S02]  /*9c00*/  @!P0 SYNCS.PHASECHK.TRANS64 P0, [R0+URZ+0x130], R2 ;  /* 0x00013002000085a7 */ /* 0x000f2400080010ff */
[----:B----4-:R-:W-:Y:S05]  /*9c10*/  @!P0 BRA `(.L_x_215) ;  /* 0xfffffffc00f08947 */ /* 0x010fea000383ffff */
[----:B------:R-:W-:Y:S05]  /*9c20*/  BRA `(.L_x_216) ;  /* 0xffffffb800ec7947 */ /* 0x000fea000383ffff */
.L_x_101:
[----:B--2---:R-:W-:-:S07]  /*9c30*/  MOV R0, UR21 ;  /* 0x0000001500007c02 */ /* 0x004fce0008000f00 */
.L_x_217:
[----:B--2---:R2:W4:Y:S02]  /*9c40*/  SYNCS.PHASECHK.TRANS64.TRYWAIT P0, [R0+URZ+0x138], R2 ;  /* 0x00013802000075a7 */ /* 0x00452400080011ff */
[----:B----4-:R-:W-:Y:S05]  /*9c50*/  @!P0 NANOSLEEP.SYNCS 0x989680 ;  /* 0x009896800000895d */ /* 0x010fea0003900000 */
[----:B------:R-:W4:Y:S02]  /*9c60*/  @!P0 SYNCS.PHASECHK.TRANS64 P0, [R0+URZ+0x138], R2 ;  /* 0x00013802000085a7 */ /* 0x000f2400080010ff */
[----:B----4-:R-:W-:Y:S05]  /*9c70*/  @!P0 BRA `(.L_x_217) ;  /* 0xfffffffc00f08947 */ /* 0x010fea000383ffff */
[----:B------:R-:W-:Y:S05]  /*9c80*/  BRA `(.L_x_218) ;  /* 0xffffffb800dc7947 */ /* 0x000fea000383ffff */
.L_x_102:
[----:B--2---:R-:W-:-:S07]  /*9c90*/  MOV R0, UR21 ;  /* 0x0000001500007c02 */ /* 0x004fce0008000f00 */
.L_x_219:
[----:B--2---:R2:W4:Y:S02]  /*9ca0*/  SYNCS.PHASECHK.TRANS64.TRYWAIT P0, [R0+URZ+0x140], R2 ;  /* 0x00014002000075a7 */ /* 0x00452400080011ff */
[----:B----4-:R-:W-:Y:S05]  /*9cb0*/  @!P0 NANOSLEEP.SYNCS 0x989680 ;  /* 0x009896800000895d */ /* 0x010fea0003900000 */
[----:B------:R-:W4:Y:S02]  /*9cc0*/  @!P0 SYNCS.PHASECHK.TRANS64 P0, [R0+URZ+0x140], R2 ;  /* 0x00014002000085a7 */ /* 0x000f2400080010ff */
[----:B----4-:R-:W-:Y:S05]  /*9cd0*/  @!P0 BRA `(.L_x_219) ;  /* 0xfffffffc00f08947 */ /* 0x010fea000383ffff */
[----:B------:R-:W-:Y:S05]  /*9ce0*/  BRA `(.L_x_220) ;  /* 0xffffffb800cc7947 */ /* 0x000fea000383ffff */
.L_x_104:
[----:B-1----:R1:W2:Y:S02]  /*9cf0*/  SYNCS.PHASECHK.TRANS64.TRYWAIT P0, [R3+URZ+0x160], R0 ;  /* 0x00016000030075a7 */ /* 0x0022a400080011ff */
[----:B--2---:R-:W-:Y:S05]  /*9d00*/  @!P0 NANOSLEEP.SYNCS 0x989680 ;  /* 0x009896800000895d */ /* 0x004fea0003900000 */
[----:B------:R-:W2:Y:S02]  /*9d10*/  @!P0 SYNCS.PHASECHK.TRANS64 P0, [R3+URZ+0x160], R0 ;  /* 0x00016000030085a7 */ /* 0x000ea400080010ff */
[----:B--2---:R-:W-:Y:S05]  /*9d20*/  @!P0 BRA `(.L_x_104) ;  /* 0xfffffffc00f08947 */ /* 0x004fea000383ffff */
[----:B------:R-:W-:Y:S05]  /*9d30*/  BRA `(.L_x_221) ;  /* 0xffffffbc00987947 */ /* 0x000fea000383ffff */
.L_x_115:
[----:B-1----:R-:W-:Y:S04]  /*9d40*/  MOV R0, UR44 ;  /* 0x0000002c00007c02 */ /* 0x002fe80008000f00 */
[----:B------:R1:W2:Y:S03]  /*9d50*/  SYNCS.PHASECHK.TRANS64.TRYWAIT P1, [R0+URZ+0x110], R3 ;  /* 0x00011003000075a7 */ /* 0x0002a600080211ff */
[----:B--2---:R-:W-:Y:S05]  /*9d60*/  @!P1 NANOSLEEP.SYNCS 0x989680 ;  /* 0x009896800000995d */ /* 0x004fea0003900000 */
[----:B------:R-:W2:Y:S02]  /*9d70*/  @!P1 SYNCS.PHASECHK.TRANS64 P1, [R0+URZ+0x110], R3 ;  /* 0x00011003000095a7 */ /* 0x000ea400080210ff */
[----:B--2---:R-:W-:Y:S05]  /*9d80*/  @!P1 BRA `(.L_x_115) ;  /* 0xfffffffc00ec9947 */ /* 0x004fea000383ffff */
[----:B------:R-:W-:Y:S05]  /*9d90*/  BRA `(.L_x_114) ;  /* 0xffffffc800fc7947 */ /* 0x000fea000383ffff */
.L_x_117:
[----:B-1----:R1:W3:Y:S02]  /*9da0*/  SYNCS.PHASECHK.TRANS64.TRYWAIT P0, [R26+URZ+0x180], R2 ;  /* 0x000180021a0075a7 */ /* 0x0022e400080011ff */
[----:B---3--:R-:W-:Y:S05]  /*9db0*/  @!P0 NANOSLEEP.SYNCS 0x989680 ;  /* 0x009896800000895d */ /* 0x008fea0003900000 */
[----:B------:R-:W3:Y:S02]  /*9dc0*/  @!P0 SYNCS.PHASECHK.TRANS64 P0, [R26+URZ+0x180], R2 ;  /* 0x000180021a0085a7 */ /* 0x000ee400080010ff */
[----:B---3--:R-:W-:Y:S05]  /*9dd0*/  @!P0 BRA `(.L_x_117) ;  /* 0xfffffffc00f08947 */ /* 0x008fea000383ffff */
[----:B------:R-:W-:Y:S05]  /*9de0*/  BRA `(.L_x_116) ;  /* 0xffffffcc00207947 */ /* 0x000fea000383ffff */
.L_x_126:
[----:B---3--:R3:W4:Y:S02]  /*9df0*/  SYNCS.PHASECHK.TRANS64.TRYWAIT P0, [R4+URZ+0x110], R0 ;  /* 0x00011000040075a7 */ /* 0x00872400080011ff */
[----:B----4-:R-:W-:Y:S05]  /*9e00*/  @!P0 NANOSLEEP.SYNCS 0x989680 ;  /* 0x009896800000895d */ /* 0x010fea0003900000 */
[----:B------:R-:W4:Y:S02]  /*9e10*/  @!P0 SYNCS.PHASECHK.TRANS64 P0, [R4+URZ+0x110], R0 ;  /* 0x00011000040085a7 */ /* 0x000f2400080010ff */
[----:B----4-:R-:W-:Y:S05]  /*9e20*/  @!P0 BRA `(.L_x_126) ;  /* 0xfffffffc00f08947 */ /* 0x010fea000383ffff */
[----:B------:R-:W-:Y:S05]  /*9e30*/  BRA `(.L_x_125) ;  /* 0xffffffd4000c7947 */ /* 0x000fea000383ffff */
.L_x_134:
[----:B-1----:R1:W4:Y:S02]  /*9e40*/  SYNCS.PHASECHK.TRANS64.TRYWAIT P0, [R2+URZ+0x110], R4 ;  /* 0x00011004020075a7 */ /* 0x00232400080011ff */
[----:B----4-:R-:W-:Y:S05]  /*9e50*/  @!P0 NANOSLEEP.SYNCS 0x989680 ;  /* 0x009896800000895d */ /* 0x010fea0003900000 */
[----:B------:R-:W4:Y:S02]  /*9e60*/  @!P0 SYNCS.PHASECHK.TRANS64 P0, [R2+URZ+0x110], R4 ;  /* 0x00011004020085a7 */ /* 0x000f2400080010ff */
[----:B----4-:R-:W-:Y:S05]  /*9e70*/  @!P0 BRA `(.L_x_134) ;  /* 0xfffffffc00f08947 */ /* 0x010fea000383ffff */
[----:B------:R-:W-:Y:S05]  /*9e80*/  BRA `(.L_x_133) ;  /* 0xffffffdc001c7947 */ /* 0x000fea000383ffff */
.L_x_142:
[----:B---3--:R3:W4:Y:S02]  /*9e90*/  SYNCS.PHASECHK.TRANS64.TRYWAIT P0, [R3+URZ+0x110], R0 ;  /* 0x00011000030075a7 */ /* 0x00872400080011ff */
[----:B----4-:R-:W-:Y:S05]  /*9ea0*/  @!P0 NANOSLEEP.SYNCS 0x989680 ;  /* 0x009896800000895d */ /* 0x010fea0003900000 */
[----:B------:R-:W4:Y:S02]  /*9eb0*/  @!P0 SYNCS.PHASECHK.TRANS64 P0, [R3+URZ+0x110], R0 ;  /* 0x00011000030085a7 */ /* 0x000f2400080010ff */
[----:B----4-:R-:W-:Y:S05]  /*9ec0*/  @!P0 BRA `(.L_x_142) ;  /* 0xfffffffc00f08947 */ /* 0x010fea000383ffff */
[----:B------:R-:W-:Y:S05]  /*9ed0*/  BRA `(.L_x_141) ;  /* 0xffffffe400287947 */ /* 0x000fea000383ffff */
        .weak           $__internal_0_$__cuda_sm10x_tcgen05_guardrail_trap_col_being_dealloced_not_returned_by_alloc
        .type           $__internal_0_$__cuda_sm10x_tcgen05_guardrail_trap_col_being_dealloced_not_returned_by_alloc,@function
        .size           $__internal_0_$__cuda_sm10x_tcgen05_guardrail_trap_col_being_dealloced_not_returned_by_alloc,($__internal_1_$__cuda_sm10x_tcgen05_guardrail_trap_phase_invalid_during_alloc - $__internal_0_$__cuda_sm10x_tcgen05_guardrail_trap_col_being_dealloced_not_returned_by_alloc)
$__internal_0_$__cuda_sm10x_tcgen05_guardrail_trap_col_being_dealloced_not_returned_by_alloc:
[----:B------:R-:W-:Y:S05]  /*9ee0*/  BPT.TRAP 0x1 ;  /* 0x000000040000795c */ /* 0x000fea0000300000 */
[----:B------:R-:W-:-:S04]  /*9ef0*/  HFMA2 R3, -RZ, RZ, 0, 0 ;  /* 0x00000000ff037431 */ /* 0x000fc800000001ff */
[----:B------:R-:W-:Y:S05]  /*9f00*/  RET.REL.NODEC R2 `(_ZN7cutlass13device_kernelINS_4gemm6kernel13GemmUniversalIN4cute5tupleIJiiiiEEENS1_10collective13CollectiveMmaINS1_35MainloopSm100TmaUmmaWarpSpecializedILi17ELi2ELi4ENS5_IJNS4_1CILi2EEENSA_ILi1EEESC_EEEEENS5_IJNSA_ILi64EEENSA_ILi128EEENSA_ILi32EEEEEENS_10bfloat16_tENS5_IJlSC_lEEESJ_SK_NS4_8TiledMMAINS4_8MMA_AtomIJNS4_20SM100_MMA_F16BF16_SSISJ_SJ_fLi64ELi128ELNS4_4UMMA5MajorE0ELSP_0ELNSO_7ScaleInE0ELSQ_0EEEEEENS4_6LayoutINS5_IJSC_SC_SC_EEENS5_IJNSA_ILi0EEESV_SV_EEEEENS5_IJNS4_10UnderscoreESY_SY_EEEEENS4_13SM90_TMA_LOADENS4_14ComposedLayoutINS4_7SwizzleILi2ELi4ELi3EEENS4_18smem_ptr_flag_bitsILi16EEENST_INS5_IJNSA_ILi8EEESH_EEENS5_IJSH_SC_EEEEEEEvNS4_8identityENS4_23SM90_TMA_LOAD_MULTICASTES1B_vS1C_EENS_8epilogue10collective18CollectiveEpilogueINS1F_23Sm100TmaWarpSpecializedILi4ELi2ELi16ELb1ELb0EEEJSI_NS5_IJNST_ISF_SC_EENST_ISH_SC_EEEEESJ_SK_SJ_SK_NS1F_6fusion15FusionCallbacksIS1J_NS1N_17LinearCombinationISJ_fSJ_fLNS_15FloatRoundStyleE2EEESI_S1M_JEEENS4_5SM1004TMEM4LOAD26SM100_TMEM_LOAD_16dp256b4xES11_S1B_NS4_17SM75_U32x4_LDSM_NENS4_14SM90_TMA_STOREES1B_NS4_17SM90_U32x4_STSM_NENS4_39AutoVectorizingCopyWithAssumedAlignmentILi128EEEEEEvvEEEEvNT_6ParamsE) ;  /* 0xffffff60023c7950 */ /* 0x000fea0003c3ffff */
        .weak           $__internal_1_$__cuda_sm10x_tcgen05_guardrail_trap_phase_invalid_during_alloc
        .type           $__internal_1_$__cuda_sm10x_tcgen05_guardrail_trap_phase_invalid_during_alloc,@function
        .size           $__internal_1_$__cuda_sm10x_tcgen05_guardrail_trap_phase_invalid_during_alloc,($__internal_2_$__cuda_sm10x_tcgen05_guardrail_trap_unallocated_columns_being_dealloced - $__internal_1_$__cuda_sm10x_tcgen05_guardrail_trap_phase_invalid_during_alloc)
$__internal_1_$__cuda_sm10x_tcgen05_guardrail_trap_phase_invalid_during_alloc:
[----:B------:R-:W-:Y:S05]  /*9f10*/  BPT.TRAP 0x1 ;  /* 0x000000040000795c */ /* 0x000fea0000300000 */
[----:B------:R-:W-:-:S04]  /*9f20*/  MOV R5, 0x0 ;  /* 0x0000000000057802 */ /* 0x000fc80000000f00 */
[----:B------:R-:W-:Y:S05]  /*9f30*/  RET.REL.NODEC R4 `(_ZN7cutlass13device_kernelINS_4gemm6kernel13GemmUniversalIN4cute5tupleIJiiiiEEENS1_10collective13CollectiveMmaINS1_35MainloopSm100TmaUmmaWarpSpecializedILi17ELi2ELi4ENS5_IJNS4_1CILi2EEENSA_ILi1EEESC_EEEEENS5_IJNSA_ILi64EEENSA_ILi128EEENSA_ILi32EEEEEENS_10bfloat16_tENS5_IJlSC_lEEESJ_SK_NS4_8TiledMMAINS4_8MMA_AtomIJNS4_20SM100_MMA_F16BF16_SSISJ_SJ_fLi64ELi128ELNS4_4UMMA5MajorE0ELSP_0ELNSO_7ScaleInE0ELSQ_0EEEEEENS4_6LayoutINS5_IJSC_SC_SC_EEENS5_IJNSA_ILi0EEESV_SV_EEEEENS5_IJNS4_10UnderscoreESY_SY_EEEEENS4_13SM90_TMA_LOADENS4_14ComposedLayoutINS4_7SwizzleILi2ELi4ELi3EEENS4_18smem_ptr_flag_bitsILi16EEENST_INS5_IJNSA_ILi8EEESH_EEENS5_IJSH_SC_EEEEEEEvNS4_8identityENS4_23SM90_TMA_LOAD_MULTICASTES1B_vS1C_EENS_8epilogue10collective18CollectiveEpilogueINS1F_23Sm100TmaWarpSpecializedILi4ELi2ELi16ELb1ELb0EEEJSI_NS5_IJNST_ISF_SC_EENST_ISH_SC_EEEEESJ_SK_SJ_SK_NS1F_6fusion15FusionCallbacksIS1J_NS1N_17LinearCombinationISJ_fSJ_fLNS_15FloatRoundStyleE2EEESI_S1M_JEEENS4_5SM1004TMEM4LOAD26SM100_TMEM_LOAD_16dp256b4xES11_S1B_NS4_17SM75_U32x4_LDSM_NENS4_14SM90_TMA_STOREES1B_NS4_17SM90_U32x4_STSM_NENS4_39AutoVectorizingCopyWithAssumedAlignmentILi128EEEEEEvvEEEEvNT_6ParamsE) ;  /* 0xffffff6004307950 */ /* 0x000fea0003c3ffff */
        .weak           $__internal_2_$__cuda_sm10x_tcgen05_guardrail_trap_unallocated_columns_being_dealloced
        .type           $__internal_2_$__cuda_sm10x_tcgen05_guardrail_trap_unallocated_columns_being_dealloced,@function
        .size           $__internal_2_$__cuda_sm10x_tcgen05_guardrail_trap_unallocated_columns_being_dealloced,(.L_x_223 - $__internal_2_$__cuda_sm10x_tcgen05_guardrail_trap_unallocated_columns_being_dealloced)
$__internal_2_$__cuda_sm10x_tcgen05_guardrail_trap_unallocated_columns_being_dealloced:
[----:B------:R-:W-:Y:S05]  /*9f40*/  BPT.TRAP 0x1 ;  /* 0x000000040000795c */ /* 0x000fea0000300000 */
[----:B------:R-:W-:-:S04]  /*9f50*/  HFMA2 R3, -RZ, RZ, 0, 0 ;  /* 0x00000000ff037431 */ /* 0x000fc800000001ff */
[----:B------:R-:W-:Y:S05]  /*9f60*/  RET.REL.NODEC R2 `(_ZN7cutlass13device_kernelINS_4gemm6kernel13GemmUniversalIN4cute5tupleIJiiiiEEENS1_10collective13CollectiveMmaINS1_35MainloopSm100TmaUmmaWarpSpecializedILi17ELi2ELi4ENS5_IJNS4_1CILi2EEENSA_ILi1EEESC_EEEEENS5_IJNSA_ILi64EEENSA_ILi128EEENSA_ILi32EEEEEENS_10bfloat16_tENS5_IJlSC_lEEESJ_SK_NS4_8TiledMMAINS4_8MMA_AtomIJNS4_20SM100_MMA_F16BF16_SSISJ_SJ_fLi64ELi128ELNS4_4UMMA5MajorE0ELSP_0ELNSO_7ScaleInE0ELSQ_0EEEEEENS4_6LayoutINS5_IJSC_SC_SC_EEENS5_IJNSA_ILi0EEESV_SV_EEEEENS5_IJNS4_10UnderscoreESY_SY_EEEEENS4_13SM90_TMA_LOADENS4_14ComposedLayoutINS4_7SwizzleILi2ELi4ELi3EEENS4_18smem_ptr_flag_bitsILi16EEENST_INS5_IJNSA_ILi8EEESH_EEENS5_IJSH_SC_EEEEEEEvNS4_8identityENS4_23SM90_TMA_LOAD_MULTICASTES1B_vS1C_EENS_8epilogue10collective18CollectiveEpilogueINS1F_23Sm100TmaWarpSpecializedILi4ELi2ELi16ELb1ELb0EEEJSI_NS5_IJNST_ISF_SC_EENST_ISH_SC_EEEEESJ_SK_SJ_SK_NS1F_6fusion15FusionCallbacksIS1J_NS1N_17LinearCombinationISJ_fSJ_fLNS_15FloatRoundStyleE2EEESI_S1M_JEEENS4_5SM1004TMEM4LOAD26SM100_TMEM_LOAD_16dp256b4xES11_S1B_NS4_17SM75_U32x4_LDSM_NENS4_14SM90_TMA_STOREES1B_NS4_17SM90_U32x4_STSM_NENS4_39AutoVectorizingCopyWithAssumedAlignmentILi128EEEEEEvvEEEEvNT_6ParamsE) ;  /* 0xffffff6002247950 */ /* 0x000fea0003c3ffff */
.L_x_222:
[----:B------:R-:W-:-:S00]  /*9f70*/  BRA `(.L_x_222) ;  /* 0xfffffffc00fc7947 */ /* 0x000fc0000383ffff */
[----:B------:R-:W-:-:S00]  /*9f80*/  NOP ;  /* 0x0000000000007918 */ /* 0x000fc00000000000 */
[----:B------:R-:W-:-:S00]  /*9f90*/  NOP ;  /* 0x0000000000007918 */ /* 0x000fc00000000000 */
[----:B------:R-:W-:-:S00]  /*9fa0*/  NOP ;  /* 0x0000000000007918 */ /* 0x000fc00000000000 */
[----:B------:R-:W-:-:S00]  /*9fb0*/  NOP ;  /* 0x0000000000007918 */ /* 0x000fc00000000000 */
[----:B------:R-:W-:-:S00]  /*9fc0*/  NOP ;  /* 0x0000000000007918 */ /* 0x000fc00000000000 */
[----:B------:R-:W-:-:S00]  /*9fd0*/  NOP ;  /* 0x0000000000007918 */ /* 0x000fc00000000000 */
[----:B------:R-:W-:-:S00]  /*9fe0*/  NOP ;  /* 0x0000000000007918 */ /* 0x000fc00000000000 */
[----:B------:R-:W-:-:S00]  /*9ff0*/  NOP ;  /* 0x0000000000007918 */ /* 0x000fc00000000000 */
.L_x_223:


//--------------------- .nv.global.init           --------------------------
	.section	.nv.global.init,"aw",@progbits
.nv.global.init:
	.type		$str$27,@object
	.size		$str$27,($str$28 - $str$27)
$str$27:
        /*0000*/ 	.byte	0x28, 0x61, 0x64, 0x64, 0x72, 0x65, 0x73, 0x73, 0x20, 0x26, 0x20, 0x6d, 0x61, 0x73, 0x6b, 0x29
        /*0010*/ 	.byte	0x20, 0x3d, 0x3d, 0x20, 0x30, 0x00
	.type		$str$28,@object
	.size		$str$28,($str$26 - $str$28)
$str$28:
        /*0016*/ 	.byte	0x2f, 0x74, 0x6d, 0x70, 0x2f, 0x63, 0x75, 0x74, 0x6c, 0x61, 0x73, 0x73, 0x5f, 0x73, 0x77, 0x65
        /*0026*/ 	.byte	0x65, 0x70, 0x5f, 0x73, 0x72, 0x63, 0x2f, 0x69, 0x6e, 0x63, 0x6c, 0x75, 0x64, 0x65, 0x2f, 0x63
        /*0036*/ 	.byte	0x75, 0x74, 0x65, 0x2f, 0x70, 0x6f, 0x69, 0x6e, 0x74, 0x65, 0x72, 0x5f, 0x66, 0x6c, 0x61, 0x67
        /*0046*/ 	.byte	0x67, 0x65, 0x64, 0x2e, 0x68, 0x70, 0x70, 0x00
	.type		$str$26,@object
	.size		$str$26,($str$25 - $str$26)
$str$26:
        /*004e*/ 	.byte	0x2f, 0x74, 0x6d, 0x70, 0x2f, 0x63, 0x75, 0x74, 0x6c, 0x61, 0x73, 0x73, 0x5f, 0x73, 0x77, 0x65
        /*005e*/ 	.byte	0x65, 0x70, 0x5f, 0x73, 0x72, 0x63, 0x2f, 0x69, 0x6e, 0x63, 0x6c, 0x75, 0x64, 0x65, 0x2f, 0x63
        /*006e*/ 	.byte	0x75, 0x74, 0x65, 0x2f, 0x61, 0x74, 0x6f, 0x6d, 0x2f, 0x63, 0x6f, 0x70, 0x79, 0x5f, 0x74, 0x72
        /*007e*/ 	.byte	0x61, 0x69, 0x74, 0x73, 0x5f, 0x73, 0x6d, 0x31, 0x30, 0x30, 0x2e, 0x68, 0x70, 0x70, 0x00
	.type		$str$25,@object
	.size		$str$25,(__unnamed_1 - $str$25)
$str$25:
        /*008d*/ 	.byte	0x28, 0x28, 0x75, 0x69, 0x6e, 0x74, 0x33, 0x32, 0x5f, 0x74, 0x28, 0x74, 0x68, 0x72, 0x65, 0x61
        /*009d*/ 	.byte	0x64, 0x49, 0x64, 0x78, 0x2e, 0x78, 0x29, 0x20, 0x2f, 0x20, 0x33, 0x32, 0x29, 0x20, 0x25, 0x20
        /*00ad*/ 	.byte	0x34, 0x29, 0x20, 0x3d, 0x3d, 0x20, 0x28, 0x28, 0x28, 0x74, 0x6d, 0x65, 0x6d, 0x5f, 0x61, 0x64
        /*00bd*/ 	.byte	0x64, 0x72, 0x20, 0x3e, 0x3e, 0x20, 0x31, 0x36, 0x29, 0x20, 0x2f, 0x20, 0x33, 0x32, 0x29, 0x20
        /*00cd*/ 	.byte	0x25, 0x20, 0x34, 0x29, 0x00
	.type		__unnamed_1,@object
	.size		__unnamed_1,(__unnamed_2 - __unnamed_1)
__unnamed_1:
        /*00d2*/ 	.byte	0x61, 0x75, 0x74, 0x6f, 0x20, 0x63, 0x75, 0x74, 0x65, 0x3a, 0x3a, 0x61, 0x73, 0x5f, 0x70, 0x6f
        /* <DEDUP_REMOVED lines=24> */
        /*0262*/ 	.byte	0x30, 0x34, 0x38, 0x3e, 0x3e, 0x3e, 0x3e, 0x5d, 0x00
	.type		__unnamed_2,@object
	.size		__unnamed_2,(.L_2 - __unnamed_2)
__unnamed_2:
        /* <DEDUP_REMOVED lines=45> */
        /*053b*/ 	.byte	0x3e, 0x3e, 0x3e, 0x5d, 0x00
.L_2:


//--------------------- .nv.shared._ZN7cutlass13device_kernelINS_4gemm6kernel13GemmUniversalIN4cute5tupleIJiiiiEEENS1_10collective13CollectiveMmaINS1_35MainloopSm100TmaUmmaWarpSpecializedILi17ELi2ELi4ENS5_IJNS4_1CILi2EEENSA_ILi1EEESC_EEEEENS5_IJNSA_ILi64EEENSA_ILi128EEENSA_ILi32EEEEEENS_10bfloat16_tENS5_IJlSC_lEEESJ_SK_NS4_8TiledMMAINS4_8MMA_AtomIJNS4_20SM100_MMA_F16BF16_SSISJ_SJ_fLi64ELi128ELNS4_4UMMA5MajorE0ELSP_0ELNSO_7ScaleInE0ELSQ_0EEEEEENS4_6LayoutINS5_IJSC_SC_SC_EEENS5_IJNSA_ILi0EEESV_SV_EEEEENS5_IJNS4_10UnderscoreESY_SY_EEEEENS4_13SM90_TMA_LOADENS4_14ComposedLayoutINS4_7SwizzleILi2ELi4ELi3EEENS4_18smem_ptr_flag_bitsILi16EEENST_INS5_IJNSA_ILi8EEESH_EEENS5_IJSH_SC_EEEEEEEvNS4_8identityENS4_23SM90_TMA_LOAD_MULTICASTES1B_vS1C_EENS_8epilogue10collective18CollectiveEpilogueINS1F_23Sm100TmaWarpSpecializedILi4ELi2ELi16ELb1ELb0EEEJSI_NS5_IJNST_ISF_SC_EENST_ISH_SC_EEEEESJ_SK_SJ_SK_NS1F_6fusion15FusionCallbacksIS1J_NS1N_17LinearCombinationISJ_fSJ_fLNS_15FloatRoundStyleE2EEESI_S1M_JEEENS4_5SM1004TMEM4LOAD26SM100_TMEM_LOAD_16dp256b4xES11_S1B_NS4_17SM75_U32x4_LDSM_NENS4_14SM90_TMA_STOREES1B_NS4_17SM90_U32x4_STSM_NENS4_39AutoVectorizingCopyWithAssumedAlignmentILi128EEEEEEvvEEEEvNT_6ParamsE --------------------------
	.section	.nv.shared._ZN7cutlass13device_kernelINS_4gemm6kernel13GemmUniversalIN4cute5tupleIJiiiiEEENS1_10collective13CollectiveMmaINS1_35MainloopSm100TmaUmmaWarpSpecializedILi17ELi2ELi4ENS5_IJNS4_1CILi2EEENSA_ILi1EEESC_EEEEENS5_IJNSA_ILi64EEENSA_ILi128EEENSA_ILi32EEEEEENS_10bfloat16_tENS5_IJlSC_lEEESJ_SK_NS4_8TiledMMAINS4_8MMA_AtomIJNS4_20SM100_MMA_F16BF16_SSISJ_SJ_fLi64ELi128ELNS4_4UMMA5MajorE0ELSP_0ELNSO_7ScaleInE0ELSQ_0EEEEEENS4_6LayoutINS5_IJSC_SC_SC_EEENS5_IJNSA_ILi0EEESV_SV_EEEEENS5_IJNS4_10UnderscoreESY_SY_EEEEENS4_13SM90_TMA_LOADENS4_14ComposedLayoutINS4_7SwizzleILi2ELi4ELi3EEENS4_18smem_ptr_flag_bitsILi16EEENST_INS5_IJNSA_ILi8EEESH_EEENS5_IJSH_SC_EEEEEEEvNS4_8identityENS4_23SM90_TMA_LOAD_MULTICASTES1B_vS1C_EENS_8epilogue10collective18CollectiveEpilogueINS1F_23Sm100TmaWarpSpecializedILi4ELi2ELi16ELb1ELb0EEEJSI_NS5_IJNST_ISF_SC_EENST_ISH_SC_EEEEESJ_SK_SJ_SK_NS1F_6fusion15FusionCallbacksIS1J_NS1N_17LinearCombinationISJ_fSJ_fLNS_15FloatRoundStyleE2EEESI_S1M_JEEENS4_5SM1004TMEM4LOAD26SM100_TMEM_LOAD_16dp256b4xES11_S1B_NS4_17SM75_U32x4_LDSM_NENS4_14SM90_TMA_STOREES1B_NS4_17SM90_U32x4_STSM_NENS4_39AutoVectorizingCopyWithAssumedAlignmentILi128EEEEEEvvEEEEvNT_6ParamsE,"aw",@nobits
	.sectionflags	@""
	.align	16
	.zero		1024


//--------------------- .nv.shared.reserved.0     --------------------------
	.section	.nv.shared.reserved.0,"aw",@nobits
	.weak		__nv_reservedSMEM_offset_0_alias
	.size		__nv_reservedSMEM_offset_0_alias, 0, 64
	.other		__nv_reservedSMEM_offset_0_alias,@"STO_CUDA_RESERVED_SHARED STV_DEFAULT"
__nv_reservedSMEM_offset_0_alias:
	.zero		0
.nv.shared.reserved.0:
	.zero		64
	.weak		__nv_reservedSMEM_tcgen05_partition
	.type		__nv_reservedSMEM_tcgen05_partition,@object
	.size		__nv_reservedSMEM_tcgen05_partition,(.L_0 - __nv_reservedSMEM_tcgen05_partition)
__nv_reservedSMEM_tcgen05_partition:
	.zero		32
.L_0:


//--------------------- .nv.global                --------------------------
	.section	.nv.global,"aw",@nobits
.nv.global:
	.type		_ZN40_INTERNAL_40ba53da_4_k_cu_ca09fc7c_303934cute1_E,@object
	.size		_ZN40_INTERNAL_40ba53da_4_k_cu_ca09fc7c_303934cute1_E,(_ZN40_INTERNAL_40ba53da_4_k_cu_ca09fc7c_303934cuda3std3__45__cpo6cbeginE - _ZN40_INTERNAL_40ba53da_4_k_cu_ca09fc7c_303934cute1_E)
_ZN40_INTERNAL_40ba53da_4_k_cu_ca09fc7c_303934cute1_E:
	.zero		1
	.type		_ZN40_INTERNAL_40ba53da_4_k_cu_ca09fc7c_303934cuda3std3__45__cpo6cbeginE,@object
	.size		_ZN40_INTERNAL_40ba53da_4_k_cu_ca09fc7c_303934cuda3std3__45__cpo6cbeginE,(_ZN40_INTERNAL_40ba53da_4_k_cu_ca09fc7c_303934cuda3std3__48in_placeE - _ZN40_INTERNAL_40ba53da_4_k_cu_ca09fc7c_303934cuda3std3__45__cpo6cbeginE)
_ZN40_INTERNAL_40ba53da_4_k_cu_ca09fc7c_303934cuda3std3__45__cpo6cbeginE:
	.zero		1
	.type		_ZN40_INTERNAL_40ba53da_4_k_cu_ca09fc7c_303934cuda3std3__48in_placeE,@object
	.size		_ZN40_INTERNAL_40ba53da_4_k_cu_ca09fc7c_303934cuda3std3__48in_placeE,(_ZN40_INTERNAL_40ba53da_4_k_cu_ca09fc7c_303934cuda3std6ranges3__45__cpo9iter_moveE - _ZN40_INTERNAL_40ba53da_4_k_cu_ca09fc7c_303934cuda3std3__48in_placeE)
_ZN40_INTERNAL_40ba53da_4_k_cu_ca09fc7c_303934cuda3std3__48in_placeE:
	.zero		1
	.type		_ZN40_INTERNAL_40ba53da_4_k_cu_ca09fc7c_303934cuda3std6ranges3__45__cpo9iter_moveE,@object
	.size		_ZN40_INTERNAL_40ba53da_4_k_cu_ca09fc7c_303934cuda3std6ranges3__45__cpo9iter_moveE,(_ZN40_INTERNAL_40ba53da_4_k_cu_ca09fc7c_303934cuda3std3__45__cpo5beginE - _ZN40_INTERNAL_40ba53da_4_k_cu_ca09fc7c_303934cuda3std6ranges3__45__cpo9iter_moveE)
_ZN40_INTERNAL_40ba53da_4_k_cu_ca09fc7c_303934cuda3std6ranges3__45__cpo9iter_moveE:
	.zero		1
	.type		_ZN40_INTERNAL_40ba53da_4_k_cu_ca09fc7c_303934cuda3std3__45__cpo5beginE,@object
	.size		_ZN40_INTERNAL_40ba53da_4_k_cu_ca09fc7c_303934cuda3std3__45__cpo5beginE,(_ZN40_INTERNAL_40ba53da_4_k_cu_ca09fc7c_303934cuda3std3__442_GLOBAL__N__40ba53da_4_k_cu_ca09fc7c_303936ignoreE - _ZN40_INTERNAL_40ba53da_4_k_cu_ca09fc7c_303934cuda3std3__45__cpo5beginE)
_ZN40_INTERNAL_40ba53da_4_k_cu_ca09fc7c_303934cuda3std3__45__cpo5beginE:
	.zero		1
	.type		_ZN40_INTERNAL_40ba53da_4_k_cu_ca09fc7c_303934cuda3std3__442_GLOBAL__N__40ba53da_4_k_cu_ca09fc7c_303936ignoreE,@object
	.size		_ZN40_INTERNAL_40ba53da_4_k_cu_ca09fc7c_303934cuda3std3__442_GLOBAL__N__40ba53da_4_k_cu_ca09fc7c_303936ignoreE,(_ZN40_INTERNAL_40ba53da_4_k_cu_ca09fc7c_303934cute7productE - _ZN40_INTERNAL_40ba53da_4_k_cu_ca09fc7c_303934cuda3std3__442_GLOBAL__N__40ba53da_4_k_cu_ca09fc7c_303936ignoreE)
_ZN40_INTERNAL_40ba53da_4_k_cu_ca09fc7c_303934cuda3std3__442_GLOBAL__N__40ba53da_4_k_cu_ca09fc7c_303936ignoreE:
	.zero		1
	.type		_ZN40_INTERNAL_40ba53da_4_k_cu_ca09fc7c_303934cute7productE,@object
	.size		_ZN40_INTERNAL_40ba53da_4_k_cu_ca09fc7c_303934cute7productE,(_ZN40_INTERNAL_40ba53da_4_k_cu_ca09fc7c_303934cuda3std3__45__cpo3endE - _ZN40_INTERNAL_40ba53da_4_k_cu_ca09fc7c_303934cute7productE)
_ZN40_INTERNAL_40ba53da_4_k_cu_ca09fc7c_303934cute7productE:
	.zero		1
	.type		_ZN40_INTERNAL_40ba53da_4_k_cu_ca09fc7c_303934cuda3std3__45__cpo3endE,@object
	.size		_ZN40_INTERNAL_40ba53da_4_k_cu_ca09fc7c_303934cuda3std3__45__cpo3endE,(_ZN40_INTERNAL_40ba53da_4_k_cu_ca09fc7c_303934cuda3std3__419piecewise_constructE - _ZN40_INTERNAL_40ba53da_4_k_cu_ca09fc7c_303934cuda3std3__45__cpo3endE)
_ZN40_INTERNAL_40ba53da_4_k_cu_ca09fc7c_303934cuda3std3__45__cpo3endE:
	.zero		1
	.type		_ZN40_INTERNAL_40ba53da_4_k_cu_ca09fc7c_303934cuda3std3__419piecewise_constructE,@object
	.size		_ZN40_INTERNAL_40ba53da_4_k_cu_ca09fc7c_303934cuda3std3__419piecewise_constructE,(_ZN40_INTERNAL_40ba53da_4_k_cu_ca09fc7c_303934cuda3std3__45__cpo4cendE - _ZN40_INTERNAL_40ba53da_4_k_cu_ca09fc7c_303934cuda3std3__419piecewise_constructE)
_ZN40_INTERNAL_40ba53da_4_k_cu_ca09fc7c_303934cuda3std3__419piecewise_constructE:
	.zero		1
	.type		_ZN40_INTERNAL_40ba53da_4_k_cu_ca09fc7c_303934cuda3std3__45__cpo4cendE,@object
	.size		_ZN40_INTERNAL_40ba53da_4_k_cu_ca09fc7c_303934cuda3std3__45__cpo4cendE,(_ZN40_INTERNAL_40ba53da_4_k_cu_ca09fc7c_303934cuda3std6ranges3__45__cpo4swapE - _ZN40_INTERNAL_40ba53da_4_k_cu_ca09fc7c_303934cuda3std3__45__cpo4cendE)
_ZN40_INTERNAL_40ba53da_4_k_cu_ca09fc7c_303934cuda3std3__45__cpo4cendE:
	.zero		1
	.type		_ZN40_INTERNAL_40ba53da_4_k_cu_ca09fc7c_303934cuda3std6ranges3__45__cpo4swapE,@object
	.size		_ZN40_INTERNAL_40ba53da_4_k_cu_ca09fc7c_303934cuda3std6ranges3__45__cpo4swapE,(.L_10 - _ZN40_INTERNAL_40ba53da_4_k_cu_ca09fc7c_303934cuda3std6ranges3__45__cpo4swapE)
_ZN40_INTERNAL_40ba53da_4_k_cu_ca09fc7c_303934cuda3std6ranges3__45__cpo4swapE:
	.zero		1
.L_10:


//--------------------- .nv.constant0._ZN7cutlass13device_kernelINS_4gemm6kernel13GemmUniversalIN4cute5tupleIJiiiiEEENS1_10collective13CollectiveMmaINS1_35MainloopSm100TmaUmmaWarpSpecializedILi17ELi2ELi4ENS5_IJNS4_1CILi2EEENSA_ILi1EEESC_EEEEENS5_IJNSA_ILi64EEENSA_ILi128EEENSA_ILi32EEEEEENS_10bfloat16_tENS5_IJlSC_lEEESJ_SK_NS4_8TiledMMAINS4_8MMA_AtomIJNS4_20SM100_MMA_F16BF16_SSISJ_SJ_fLi64ELi128ELNS4_4UMMA5MajorE0ELSP_0ELNSO_7ScaleInE0ELSQ_0EEEEEENS4_6LayoutINS5_IJSC_SC_SC_EEENS5_IJNSA_ILi0EEESV_SV_EEEEENS5_IJNS4_10UnderscoreESY_SY_EEEEENS4_13SM90_TMA_LOADENS4_14ComposedLayoutINS4_7SwizzleILi2ELi4ELi3EEENS4_18smem_ptr_flag_bitsILi16EEENST_INS5_IJNSA_ILi8EEESH_EEENS5_IJSH_SC_EEEEEEEvNS4_8identityENS4_23SM90_TMA_LOAD_MULTICASTES1B_vS1C_EENS_8epilogue10collective18CollectiveEpilogueINS1F_23Sm100TmaWarpSpecializedILi4ELi2ELi16ELb1ELb0EEEJSI_NS5_IJNST_ISF_SC_EENST_ISH_SC_EEEEESJ_SK_SJ_SK_NS1F_6fusion15FusionCallbacksIS1J_NS1N_17LinearCombinationISJ_fSJ_fLNS_15FloatRoundStyleE2EEESI_S1M_JEEENS4_5SM1004TMEM4LOAD26SM100_TMEM_LOAD_16dp256b4xES11_S1B_NS4_17SM75_U32x4_LDSM_NENS4_14SM90_TMA_STOREES1B_NS4_17SM90_U32x4_STSM_NENS4_39AutoVectorizingCopyWithAssumedAlignmentILi128EEEEEEvvEEEEvNT_6ParamsE --------------------------
	.section	.nv.constant0._ZN7cutlass13device_kernelINS_4gemm6kernel13GemmUniversalIN4cute5tupleIJiiiiEEENS1_10collective13CollectiveMmaINS1_35MainloopSm100TmaUmmaWarpSpecializedILi17ELi2ELi4ENS5_IJNS4_1CILi2EEENSA_ILi1EEESC_EEEEENS5_IJNSA_ILi64EEENSA_ILi128EEENSA_ILi32EEEEEENS_10bfloat16_tENS5_IJlSC_lEEESJ_SK_NS4_8TiledMMAINS4_8MMA_AtomIJNS4_20SM100_MMA_F16BF16_SSISJ_SJ_fLi64ELi128ELNS4_4UMMA5MajorE0ELSP_0ELNSO_7ScaleInE0ELSQ_0EEEEEENS4_6LayoutINS5_IJSC_SC_SC_EEENS5_IJNSA_ILi0EEESV_SV_EEEEENS5_IJNS4_10UnderscoreESY_SY_EEEEENS4_13SM90_TMA_LOADENS4_14ComposedLayoutINS4_7SwizzleILi2ELi4ELi3EEENS4_18smem_ptr_flag_bitsILi16EEENST_INS5_IJNSA_ILi8EEESH_EEENS5_IJSH_SC_EEEEEEEvNS4_8identityENS4_23SM90_TMA_LOAD_MULTICASTES1B_vS1C_EENS_8epilogue10collective18CollectiveEpilogueINS1F_23Sm100TmaWarpSpecializedILi4ELi2ELi16ELb1ELb0EEEJSI_NS5_IJNST_ISF_SC_EENST_ISH_SC_EEEEESJ_SK_SJ_SK_NS1F_6fusion15FusionCallbacksIS1J_NS1N_17LinearCombinationISJ_fSJ_fLNS_15FloatRoundStyleE2EEESI_S1M_JEEENS4_5SM1004TMEM4LOAD26SM100_TMEM_LOAD_16dp256b4xES11_S1B_NS4_17SM75_U32x4_LDSM_NENS4_14SM90_TMA_STOREES1B_NS4_17SM90_U32x4_STSM_NENS4_39AutoVectorizingCopyWithAssumedAlignmentILi128EEEEEEvvEEEEvNT_6ParamsE,"a",@progbits
	.sectionflags	@""
	.align	4
.nv.constant0._ZN7cutlass13device_kernelINS_4gemm6kernel13GemmUniversalIN4cute5tupleIJiiiiEEENS1_10collective13CollectiveMmaINS1_35MainloopSm100TmaUmmaWarpSpecializedILi17ELi2ELi4ENS5_IJNS4_1CILi2EEENSA_ILi1EEESC_EEEEENS5_IJNSA_ILi64EEENSA_ILi128EEENSA_ILi32EEEEEENS_10bfloat16_tENS5_IJlSC_lEEESJ_SK_NS4_8TiledMMAINS4_8MMA_AtomIJNS4_20SM100_MMA_F16BF16_SSISJ_SJ_fLi64ELi128ELNS4_4UMMA5MajorE0ELSP_0ELNSO_7ScaleInE0ELSQ_0EEEEEENS4_6LayoutINS5_IJSC_SC_SC_EEENS5_IJNSA_ILi0EEESV_SV_EEEEENS5_IJNS4_10UnderscoreESY_SY_EEEEENS4_13SM90_TMA_LOADENS4_14ComposedLayoutINS4_7SwizzleILi2ELi4ELi3EEENS4_18smem_ptr_flag_bitsILi16EEENST_INS5_IJNSA_ILi8EEESH_EEENS5_IJSH_SC_EEEEEEEvNS4_8identityENS4_23SM90_TMA_LOAD_MULTICASTES1B_vS1C_EENS_8epilogue10collective18CollectiveEpilogueINS1F_23Sm100TmaWarpSpecializedILi4ELi2ELi16ELb1ELb0EEEJSI_NS5_IJNST_ISF_SC_EENST_ISH_SC_EEEEESJ_SK_SJ_SK_NS1F_6fusion15FusionCallbacksIS1J_NS1N_17LinearCombinationISJ_fSJ_fLNS_15FloatRoundStyleE2EEESI_S1M_JEEENS4_5SM1004TMEM4LOAD26SM100_TMEM_LOAD_16dp256b4xES11_S1B_NS4_17SM75_U32x4_LDSM_NENS4_14SM90_TMA_STOREES1B_NS4_17SM90_U32x4_STSM_NENS4_39AutoVectorizingCopyWithAssumedAlignmentILi128EEEEEEvvEEEEvNT_6ParamsE:
	.zero		2944


//--------------------- SYMBOLS --------------------------

	.type		.nv.reservedSmem.offset0,@object
	.size		.nv.reservedSmem.offset0,0x4
	.type		.nv.reservedSmem.cap,@object
	.size		.nv.reservedSmem.cap,0x4
	.type		__assertfail,@function
